	.target	sm_90a

	.elftype	@"ET_EXEC"


//--------------------- .note.nv.tkinfo           --------------------------
	.section	.note.nv.tkinfo,"",@"SHT_NOTE"
	.sectionflags	@"SHF_NOTE_NV_TKINFO"
	.tkinfo
        /*0018*/ 	.word	0x00000002
        /*0030*/ 	.string	""
        /*0030*/ 	.string	"ptxas"
        /*0030*/ 	.string	"Cuda compilation tools, release 13.0, V13.0.88"
        /*0030*/ 	.string	"Build cuda_13.0.r13.0/compiler.36424714_0"
        /*0030*/ 	.string	"-arch sm_90a -m 64 "



//--------------------- .note.nv.cuinfo           --------------------------
	.section	.note.nv.cuinfo,"",@"SHT_NOTE"
	.sectionflags	@"SHF_NOTE_NV_CUINFO"
        /*0018*/ 	.short	0x0002
        /*001a*/ 	.short	0x005a
        /*001c*/ 	.short	0x0082
	.zero		2


//--------------------- .nv.info                  --------------------------
	.section	.nv.info,"",@"SHT_CUDA_INFO"
	.align	4


	//----- nvinfo : EIATTR_REGCOUNT
	.align		4
        /*0000*/ 	.byte	0x04, 0x2f
        /*0002*/ 	.short	(.L_15 - .L_14)
	.align		4
.L_14:
        /*0004*/ 	.word	index@(_ZN7cutlass13device_kernelINS_4gemm6kernel13GemmUniversalIN4cute5tupleIJiiiiEEENS1_10collective13CollectiveMmaINS1_34MainloopSm90TmaGmmaWarpSpecializedILi3ENS5_IJNS4_1CILi2EEENSA_ILi4EEENSA_ILi1EEEEEENS1_35KernelTmaWarpSpecializedCooperativeEEENS5_IJNSA_ILi128EEESH_NSA_ILi64EEEEEENS_6half_tENS5_IJlSD_lEEESK_NS5_IJSD_llEEENS4_8TiledMMAINS4_8MMA_AtomIJNS4_4SM904GMMA26MMA_64x128x16_F32F16F16_SSILNSQ_5MajorE0ELSS_1ELNSQ_7ScaleInE1ELST_1EEEEEENS4_6LayoutINS5_IJSB_SD_SD_EEENS5_IJSD_NSA_ILi0EEESY_EEEEENS5_IJNS4_10UnderscoreES11_S11_EEEEENS4_23SM90_TMA_LOAD_MULTICASTENS4_14ComposedLayoutINS4_7SwizzleILi3ELi4ELi3EEENS4_18smem_ptr_flag_bitsILi16EEENSW_INS5_IJNSA_ILi8EEESI_EEENS5_IJSI_SD_EEEEEEEvNS4_8identityES14_NS15_IS17_S19_NSW_INS5_IJSI_S1A_EEENS5_IJSD_SI_EEEEEEEvS1F_EENS_8epilogue10collective6detail29Sm90TmaWarpSpecializedAdapterINS1M_15DefaultEpilogueISK_SL_SL_NS1L_6thread17LinearCombinationISK_Li1EffLNS1Q_9ScaleType4KindE0ELNS_15FloatRoundStyleE2ESK_EENS1_15EpilogueDefaultEEEEEvvEEEEvNT_6ParamsE)
        /*0008*/ 	.word	0x000000a8


	//----- nvinfo : EIATTR_FRAME_SIZE
	.align		4
.L_15:
        /*000c*/ 	.byte	0x04, 0x11
        /*000e*/ 	.short	(.L_17 - .L_16)
	.align		4
.L_16:
        /*0010*/ 	.word	index@(_ZN7cutlass13device_kernelINS_4gemm6kernel13GemmUniversalIN4cute5tupleIJiiiiEEENS1_10collective13CollectiveMmaINS1_34MainloopSm90TmaGmmaWarpSpecializedILi3ENS5_IJNS4_1CILi2EEENSA_ILi4EEENSA_ILi1EEEEEENS1_35KernelTmaWarpSpecializedCooperativeEEENS5_IJNSA_ILi128EEESH_NSA_ILi64EEEEEENS_6half_tENS5_IJlSD_lEEESK_NS5_IJSD_llEEENS4_8TiledMMAINS4_8MMA_AtomIJNS4_4SM904GMMA26MMA_64x128x16_F32F16F16_SSILNSQ_5MajorE0ELSS_1ELNSQ_7ScaleInE1ELST_1EEEEEENS4_6LayoutINS5_IJSB_SD_SD_EEENS5_IJSD_NSA_ILi0EEESY_EEEEENS5_IJNS4_10UnderscoreES11_S11_EEEEENS4_23SM90_TMA_LOAD_MULTICASTENS4_14ComposedLayoutINS4_7SwizzleILi3ELi4ELi3EEENS4_18smem_ptr_flag_bitsILi16EEENSW_INS5_IJNSA_ILi8EEESI_EEENS5_IJSI_SD_EEEEEEEvNS4_8identityES14_NS15_IS17_S19_NSW_INS5_IJSI_S1A_EEENS5_IJSD_SI_EEEEEEEvS1F_EENS_8epilogue10collective6detail29Sm90TmaWarpSpecializedAdapterINS1M_15DefaultEpilogueISK_SL_SL_NS1L_6thread17LinearCombinationISK_Li1EffLNS1Q_9ScaleType4KindE0ELNS_15FloatRoundStyleE2ESK_EENS1_15EpilogueDefaultEEEEEvvEEEEvNT_6ParamsE)
        /*0014*/ 	.word	0x00000000


	//----- nvinfo : EIATTR_MIN_STACK_SIZE
	.align		4
.L_17:
        /*0018*/ 	.byte	0x04, 0x12
        /*001a*/ 	.short	(.L_19 - .L_18)
	.align		4
.L_18:
        /*001c*/ 	.word	index@(_ZN7cutlass13device_kernelINS_4gemm6kernel13GemmUniversalIN4cute5tupleIJiiiiEEENS1_10collective13CollectiveMmaINS1_34MainloopSm90TmaGmmaWarpSpecializedILi3ENS5_IJNS4_1CILi2EEENSA_ILi4EEENSA_ILi1EEEEEENS1_35KernelTmaWarpSpecializedCooperativeEEENS5_IJNSA_ILi128EEESH_NSA_ILi64EEEEEENS_6half_tENS5_IJlSD_lEEESK_NS5_IJSD_llEEENS4_8TiledMMAINS4_8MMA_AtomIJNS4_4SM904GMMA26MMA_64x128x16_F32F16F16_SSILNSQ_5MajorE0ELSS_1ELNSQ_7ScaleInE1ELST_1EEEEEENS4_6LayoutINS5_IJSB_SD_SD_EEENS5_IJSD_NSA_ILi0EEESY_EEEEENS5_IJNS4_10UnderscoreES11_S11_EEEEENS4_23SM90_TMA_LOAD_MULTICASTENS4_14ComposedLayoutINS4_7SwizzleILi3ELi4ELi3EEENS4_18smem_ptr_flag_bitsILi16EEENSW_INS5_IJNSA_ILi8EEESI_EEENS5_IJSI_SD_EEEEEEEvNS4_8identityES14_NS15_IS17_S19_NSW_INS5_IJSI_S1A_EEENS5_IJSD_SI_EEEEEEEvS1F_EENS_8epilogue10collective6detail29Sm90TmaWarpSpecializedAdapterINS1M_15DefaultEpilogueISK_SL_SL_NS1L_6thread17LinearCombinationISK_Li1EffLNS1Q_9ScaleType4KindE0ELNS_15FloatRoundStyleE2ESK_EENS1_15EpilogueDefaultEEEEEvvEEEEvNT_6ParamsE)
        /*0020*/ 	.word	0x00000000
.L_19:


//--------------------- .nv.compat                --------------------------
	.section	.nv.compat,"",@"SHT_CUDA_COMPAT_INFO"
	.align	4
        /*0000*/ 	.byte	0x02, 0x09, 0x01, 0x00, 0x02, 0x02, 0x04, 0x00, 0x02, 0x05, 0x05, 0x00, 0x03, 0x07, 0x01, 0x01
        /*0010*/ 	.byte	0x02, 0x03, 0x01, 0x00, 0x02, 0x06, 0x01, 0x00, 0x04, 0x0b, 0x08, 0x00, 0x00, 0x00, 0x00, 0x00
        /*0020*/ 	.byte	0x00, 0x00, 0x00, 0x00


//--------------------- .nv.info._ZN7cutlass13device_kernelINS_4gemm6kernel13GemmUniversalIN4cute5tupleIJiiiiEEENS1_10collective13CollectiveMmaINS1_34MainloopSm90TmaGmmaWarpSpecializedILi3ENS5_IJNS4_1CILi2EEENSA_ILi4EEENSA_ILi1EEEEEENS1_35KernelTmaWarpSpecializedCooperativeEEENS5_IJNSA_ILi128EEESH_NSA_ILi64EEEEEENS_6half_tENS5_IJlSD_lEEESK_NS5_IJSD_llEEENS4_8TiledMMAINS4_8MMA_AtomIJNS4_4SM904GMMA26MMA_64x128x16_F32F16F16_SSILNSQ_5MajorE0ELSS_1ELNSQ_7ScaleInE1ELST_1EEEEEENS4_6LayoutINS5_IJSB_SD_SD_EEENS5_IJSD_NSA_ILi0EEESY_EEEEENS5_IJNS4_10UnderscoreES11_S11_EEEEENS4_23SM90_TMA_LOAD_MULTICASTENS4_14ComposedLayoutINS4_7SwizzleILi3ELi4ELi3EEENS4_18smem_ptr_flag_bitsILi16EEENSW_INS5_IJNSA_ILi8EEESI_EEENS5_IJSI_SD_EEEEEEEvNS4_8identityES14_NS15_IS17_S19_NSW_INS5_IJSI_S1A_EEENS5_IJSD_SI_EEEEEEEvS1F_EENS_8epilogue10collective6detail29Sm90TmaWarpSpecializedAdapterINS1M_15DefaultEpilogueISK_SL_SL_NS1L_6thread17LinearCombinationISK_Li1EffLNS1Q_9ScaleType4KindE0ELNS_15FloatRoundStyleE2ESK_EENS1_15EpilogueDefaultEEEEEvvEEEEvNT_6ParamsE --------------------------
	.section	.nv.info._ZN7cutlass13device_kernelINS_4gemm6kernel13GemmUniversalIN4cute5tupleIJiiiiEEENS1_10collective13CollectiveMmaINS1_34MainloopSm90TmaGmmaWarpSpecializedILi3ENS5_IJNS4_1CILi2EEENSA_ILi4EEENSA_ILi1EEEEEENS1_35KernelTmaWarpSpecializedCooperativeEEENS5_IJNSA_ILi128EEESH_NSA_ILi64EEEEEENS_6half_tENS5_IJlSD_lEEESK_NS5_IJSD_llEEENS4_8TiledMMAINS4_8MMA_AtomIJNS4_4SM904GMMA26MMA_64x128x16_F32F16F16_SSILNSQ_5MajorE0ELSS_1ELNSQ_7ScaleInE1ELST_1EEEEEENS4_6LayoutINS5_IJSB_SD_SD_EEENS5_IJSD_NSA_ILi0EEESY_EEEEENS5_IJNS4_10UnderscoreES11_S11_EEEEENS4_23SM90_TMA_LOAD_MULTICASTENS4_14ComposedLayoutINS4_7SwizzleILi3ELi4ELi3EEENS4_18smem_ptr_flag_bitsILi16EEENSW_INS5_IJNSA_ILi8EEESI_EEENS5_IJSI_SD_EEEEEEEvNS4_8identityES14_NS15_IS17_S19_NSW_INS5_IJSI_S1A_EEENS5_IJSD_SI_EEEEEEEvS1F_EENS_8epilogue10collective6detail29Sm90TmaWarpSpecializedAdapterINS1M_15DefaultEpilogueISK_SL_SL_NS1L_6thread17LinearCombinationISK_Li1EffLNS1Q_9ScaleType4KindE0ELNS_15FloatRoundStyleE2ESK_EENS1_15EpilogueDefaultEEEEEvvEEEEvNT_6ParamsE,"",@"SHT_CUDA_INFO"
	.sectionflags	@""
	.align	4


	//----- nvinfo : EIATTR_CUDA_API_VERSION
	.align		4
        /*0000*/ 	.byte	0x04, 0x37
        /*0002*/ 	.short	(.L_21 - .L_20)
.L_20:
        /*0004*/ 	.word	0x00000082


	//----- nvinfo : EIATTR_KPARAM_INFO
	.align		4
.L_21:
        /*0008*/ 	.byte	0x04, 0x17
        /*000a*/ 	.short	(.L_23 - .L_22)
.L_22:
        /*000c*/ 	.word	0x00000000
        /*0010*/ 	.short	0x0000
        /*0012*/ 	.short	0x0070
        /*0014*/ 	.byte	0x00, 0xf0, 0x01, 0x10


	//----- nvinfo : EIATTR_SPARSE_MMA_MASK
	.align		4
.L_23:
        /*0018*/ 	.byte	0x03, 0x50
        /*001a*/ 	.short	0x0000


	//----- nvinfo : EIATTR_MAXREG_COUNT
	.align		4
        /*001c*/ 	.byte	0x03, 0x1b
        /*001e*/ 	.short	0x00a8


	//----- nvinfo : EIATTR_NUM_BARRIERS
	.align		4
        /*0020*/ 	.byte	0x02, 0x4c
        /*0022*/ 	.byte	0x01
	.zero		1


	//----- nvinfo : EIATTR_EXTERNS
	.align		4
        /*0024*/ 	.byte	0x04, 0x0f
        /*0026*/ 	.short	(.L_25 - .L_24)


	//   ....[0]....
	.align		4
.L_24:
        /*0028*/ 	.word	index@(__assertfail)


	//----- nvinfo : EIATTR_MERCURY_ISA_VERSION
	.align		4
.L_25:
        /*002c*/ 	.byte	0x03, 0x5f
        /*002e*/ 	.short	0x0101


	//----- nvinfo : EIATTR_INT_WARP_WIDE_INSTR_OFFSETS
	.align		4
        /*0030*/ 	.byte	0x04, 0x31
        /*0032*/ 	.short	(.L_27 - .L_26)


	//   ....[0]....
.L_26:
        /*0034*/ 	.word	0x00000460


	//   ....[1]....
        /*0038*/ 	.word	0x00000490


	//   ....[2]....
        /*003c*/ 	.word	0x00000630


	//   ....[3]....
        /*0040*/ 	.word	0x00001ee0


	//----- nvinfo : EIATTR_COOP_GROUP_MASK_REGIDS
	.align		4
.L_27:
        /*0044*/ 	.byte	0x04, 0x29
        /*0046*/ 	.short	(.L_29 - .L_28)


	//   ....[0]....
.L_28:
        /*0048*/ 	.word	0xffffffff


	//   ....[1]....
        /*004c*/ 	.word	0xffffffff


	//   ....[2]....
        /*0050*/ 	.word	0xffffffff


	//   ....[3]....
        /*0054*/ 	.word	0xffffffff


	//   ....[4]....
        /*0058*/ 	.word	0xffffffff


	//   ....[5]....
        /*005c*/ 	.word	0xffffffff


	//----- nvinfo : EIATTR_COOP_GROUP_INSTR_OFFSETS
	.align		4
.L_29:
        /*0060*/ 	.byte	0x04, 0x28
        /*0062*/ 	.short	(.L_31 - .L_30)


	//   ....[0]....
.L_30:
        /*0064*/ 	.word	0x00000060


	//   ....[1]....
        /*0068*/ 	.word	0x00000070


	//   ....[2]....
        /*006c*/ 	.word	0x00000130


	//   ....[3]....
        /*0070*/ 	.word	0x000002b0


	//   ....[4]....
        /*0074*/ 	.word	0x000007e0


	//   ....[5]....
        /*0078*/ 	.word	0x00001460


	//----- nvinfo : EIATTR_REG_RECONFIG
	.align		4
.L_31:
        /*007c*/ 	.byte	0x01, 0x54
	.zero		2


	//----- nvinfo : EIATTR_SYSCALL_OFFSETS
	.align		4
        /*0080*/ 	.byte	0x04, 0x46
        /*0082*/ 	.short	(.L_33 - .L_32)


	//   ....[0]....
.L_32:
        /*0084*/ 	.word	0x00001650


	//----- nvinfo : EIATTR_MBARRIER_INSTR_OFFSETS
	.align		4
.L_33:
        /*0088*/ 	.byte	0x04, 0x39
        /*008a*/ 	.short	(.L_35 - .L_34)


	//   ....[0]....
.L_34:
        /*008c*/ 	.word	0x00000230
        /*0090*/ 	.word	0x000000ff
        /*0094*/ 	.word	0x00000000
        /*0098*/ 	.short	0x0100
        /*009a*/ 	.byte	0x08
	.zero		1


	//   ....[1]....
        /*009c*/ 	.word	0x00000240
        /*00a0*/ 	.word	0x000000ff
        /*00a4*/ 	.word	0x00000018
        /*00a8*/ 	.short	0x0100
        /*00aa*/ 	.byte	0x08
	.zero		1


	//   ....[2]....
        /*00ac*/ 	.word	0x00000250
        /*00b0*/ 	.word	0x000000ff
        /*00b4*/ 	.word	0x00000008
        /*00b8*/ 	.short	0x0100
        /*00ba*/ 	.byte	0x08
	.zero		1


	//   ....[3]....
        /*00bc*/ 	.word	0x00000260
        /*00c0*/ 	.word	0x000000ff
        /*00c4*/ 	.word	0x00000020
        /*00c8*/ 	.short	0x0100
        /*00ca*/ 	.byte	0x08
	.zero		1


	//   ....[4]....
        /*00cc*/ 	.word	0x00000270
        /*00d0*/ 	.word	0x000000ff
        /*00d4*/ 	.word	0x00000010
        /*00d8*/ 	.short	0x0100
        /*00da*/ 	.byte	0x08
	.zero		1


	//   ....[5]....
        /*00dc*/ 	.word	0x00000280
        /*00e0*/ 	.word	0x000000ff
        /*00e4*/ 	.word	0x00000028
        /*00e8*/ 	.short	0x0100
        /*00ea*/ 	.byte	0x08
	.zero		1


	//   ....[6]....
        /*00ec*/ 	.word	0x000006c0
        /*00f0*/ 	.word	0x000000ff
        /*00f4*/ 	.word	0x00000040
        /*00f8*/ 	.short	0x0100
        /*00fa*/ 	.byte	0x06
	.zero		1


	//   ....[7]....
        /*00fc*/ 	.word	0x00000760
        /*0100*/ 	.word	0x000000ff
        /*0104*/ 	.word	0x00000048
        /*0108*/ 	.short	0x0100
        /*010a*/ 	.byte	0x06
	.zero		1


	//   ....[8]....
        /*010c*/ 	.word	0x00001710
        /*0110*/ 	.word	0x00000003
        /*0114*/ 	.word	0x00000000
        /*0118*/ 	.short	0x010a
        /*011a*/ 	.byte	0x3f
	.zero		1


	//   ....[9]....
        /*011c*/ 	.word	0x00001770
        /*0120*/ 	.word	0x00000003
        /*0124*/ 	.word	0x00000000
        /*0128*/ 	.short	0x010a
        /*012a*/ 	.byte	0x3f
	.zero		1


	//   ....[10]....
        /*012c*/ 	.word	0x00001af0
        /*0130*/ 	.word	0x00000005
        /*0134*/ 	.word	0x00000000
        /*0138*/ 	.short	0x010a
        /*013a*/ 	.byte	0x3f
	.zero		1


	//   ....[11]....
        /*013c*/ 	.word	0x00001b30
        /*0140*/ 	.word	0x00000005
        /*0144*/ 	.word	0x00000000
        /*0148*/ 	.short	0x010a
        /*014a*/ 	.byte	0x3f
	.zero		1


	//   ....[12]....
        /*014c*/ 	.word	0x00001d90
        /*0150*/ 	.word	0x00000004
        /*0154*/ 	.word	0x00000000
        /*0158*/ 	.short	0x0101
        /*015a*/ 	.byte	0x3f
	.zero		1


	//   ....[13]....
        /*015c*/ 	.word	0x00001f80
        /*0160*/ 	.word	0x00000000
        /*0164*/ 	.word	0x00000000
        /*0168*/ 	.short	0x0101
        /*016a*/ 	.byte	0x3f
	.zero		1


	//   ....[14]....
        /*016c*/ 	.word	0x000071a0
        /*0170*/ 	.word	0x00000015
        /*0174*/ 	.word	0x00000018
        /*0178*/ 	.short	0x010a
        /*017a*/ 	.byte	0x3f
	.zero		1


	//   ....[15]....
        /*017c*/ 	.word	0x000075d0
        /*0180*/ 	.word	0x00000006
        /*0184*/ 	.word	0x00000048
        /*0188*/ 	.short	0x0101
        /*018a*/ 	.byte	0x3f
	.zero		1


	//   ....[16]....
        /*018c*/ 	.word	0x00007d00
        /*0190*/ 	.word	0x00000007
        /*0194*/ 	.word	0x00000000
        /*0198*/ 	.short	0x010a
        /*019a*/ 	.byte	0x3f
	.zero		1


	//   ....[17]....
        /*019c*/ 	.word	0x00007d80
        /*01a0*/ 	.word	0x00000006
        /*01a4*/ 	.word	0x00000000
        /*01a8*/ 	.short	0x010a
        /*01aa*/ 	.byte	0x3f
	.zero		1


	//   ....[18]....
        /*01ac*/ 	.word	0x00007e10
        /*01b0*/ 	.word	0x00000003
        /*01b4*/ 	.word	0x00000000
        /*01b8*/ 	.short	0x010a
        /*01ba*/ 	.byte	0x3f
	.zero		1


	//   ....[19]....
        /*01bc*/ 	.word	0x00007e70
        /*01c0*/ 	.word	0x00000003
        /*01c4*/ 	.word	0x00000000
        /*01c8*/ 	.short	0x010a
        /*01ca*/ 	.byte	0x3f
	.zero		1


	//   ....[20]....
        /*01cc*/ 	.word	0x00007ec0
        /*01d0*/ 	.word	0x00000005
        /*01d4*/ 	.word	0x00000000
        /*01d8*/ 	.short	0x010a
        /*01da*/ 	.byte	0x3f
	.zero		1


	//   ....[21]....
        /*01dc*/ 	.word	0x00007f90
        /*01e0*/ 	.word	0x00000015
        /*01e4*/ 	.word	0x00000018
        /*01e8*/ 	.short	0x010a
        /*01ea*/ 	.byte	0x3f
	.zero		1


	//   ....[22]....
        /*01ec*/ 	.word	0x00008060
        /*01f0*/ 	.word	0x00000007
        /*01f4*/ 	.word	0x00000000
        /*01f8*/ 	.short	0x010a
        /*01fa*/ 	.byte	0x3f
	.zero		1


	//   ....[23]....
        /*01fc*/ 	.word	0x000080b0
        /*0200*/ 	.word	0x00000006
        /*0204*/ 	.word	0x00000000
        /*0208*/ 	.short	0x010a
        /*020a*/ 	.byte	0x3f
	.zero		1


	//----- nvinfo : EIATTR_NUM_MBARRIERS
	.align		4
.L_35:
        /*020c*/ 	.byte	0x03, 0x38
        /*020e*/ 	.short	0x0008


	//----- nvinfo : EIATTR_EXIT_INSTR_OFFSETS
	.align		4
        /*0210*/ 	.byte	0x04, 0x1c
        /*0212*/ 	.short	(.L_37 - .L_36)


	//   ....[0]....
.L_36:
        /*0214*/ 	.word	0x000009b0


	//   ....[1]....
        /*0218*/ 	.word	0x000011c0


	//   ....[2]....
        /*021c*/ 	.word	0x00006830


	//   ....[3]....
        /*0220*/ 	.word	0x00006d90


	//   ....[4]....
        /*0224*/ 	.word	0x00007e60


	//----- nvinfo : EIATTR_MAX_THREADS
	.align		4
.L_37:
        /*0228*/ 	.byte	0x04, 0x05
        /*022a*/ 	.short	(.L_39 - .L_38)
.L_38:
        /*022c*/ 	.word	0x00000180
        /*0230*/ 	.word	0x00000001
        /*0234*/ 	.word	0x00000001


	//----- nvinfo : EIATTR_CRS_STACK_SIZE
	.align		4
.L_39:
        /*0238*/ 	.byte	0x04, 0x1e
        /*023a*/ 	.short	(.L_41 - .L_40)
.L_40:
        /*023c*/ 	.word	0x00000000


	//----- nvinfo : EIATTR_CBANK_PARAM_SIZE
	.align		4
.L_41:
        /*0240*/ 	.byte	0x03, 0x19
        /*0242*/ 	.short	0x0470


	//----- nvinfo : EIATTR_PARAM_CBANK
	.align		4
        /*0244*/ 	.byte	0x04, 0x0a
        /*0246*/ 	.short	(.L_43 - .L_42)
	.align		4
.L_42:
        /*0248*/ 	.word	index@(.nv.constant0._ZN7cutlass13device_kernelINS_4gemm6kernel13GemmUniversalIN4cute5tupleIJiiiiEEENS1_10collective13CollectiveMmaINS1_34MainloopSm90TmaGmmaWarpSpecializedILi3ENS5_IJNS4_1CILi2EEENSA_ILi4EEENSA_ILi1EEEEEENS1_35KernelTmaWarpSpecializedCooperativeEEENS5_IJNSA_ILi128EEESH_NSA_ILi64EEEEEENS_6half_tENS5_IJlSD_lEEESK_NS5_IJSD_llEEENS4_8TiledMMAINS4_8MMA_AtomIJNS4_4SM904GMMA26MMA_64x128x16_F32F16F16_SSILNSQ_5MajorE0ELSS_1ELNSQ_7ScaleInE1ELST_1EEEEEENS4_6LayoutINS5_IJSB_SD_SD_EEENS5_IJSD_NSA_ILi0EEESY_EEEEENS5_IJNS4_10UnderscoreES11_S11_EEEEENS4_23SM90_TMA_LOAD_MULTICASTENS4_14ComposedLayoutINS4_7SwizzleILi3ELi4ELi3EEENS4_18smem_ptr_flag_bitsILi16EEENSW_INS5_IJNSA_ILi8EEESI_EEENS5_IJSI_SD_EEEEEEEvNS4_8identityES14_NS15_IS17_S19_NSW_INS5_IJSI_S1A_EEENS5_IJSD_SI_EEEEEEEvS1F_EENS_8epilogue10collective6detail29Sm90TmaWarpSpecializedAdapterINS1M_15DefaultEpilogueISK_SL_SL_NS1L_6thread17LinearCombinationISK_Li1EffLNS1Q_9ScaleType4KindE0ELNS_15FloatRoundStyleE2ESK_EENS1_15EpilogueDefaultEEEEEvvEEEEvNT_6ParamsE)
        /*024c*/ 	.short	0x0210
        /*024e*/ 	.short	0x0470


	//----- nvinfo : EIATTR_SW_WAR
	.align		4
.L_43:
        /*0250*/ 	.byte	0x04, 0x36
        /*0252*/ 	.short	(.L_45 - .L_44)
.L_44:
        /*0254*/ 	.word	0x00000008
.L_45:


//--------------------- .nv.callgraph             --------------------------
	.section	.nv.callgraph,"",@"SHT_CUDA_CALLGRAPH"
	.align	4
	.sectionentsize	8
	.align		4
        /*0000*/ 	.word	0x00000000
	.align		4
        /*0004*/ 	.word	0xffffffff
	.align		4
        /*0008*/ 	.word	index@(_ZN7cutlass13device_kernelINS_4gemm6kernel13GemmUniversalIN4cute5tupleIJiiiiEEENS1_10collective13CollectiveMmaINS1_34MainloopSm90TmaGmmaWarpSpecializedILi3ENS5_IJNS4_1CILi2EEENSA_ILi4EEENSA_ILi1EEEEEENS1_35KernelTmaWarpSpecializedCooperativeEEENS5_IJNSA_ILi128EEESH_NSA_ILi64EEEEEENS_6half_tENS5_IJlSD_lEEESK_NS5_IJSD_llEEENS4_8TiledMMAINS4_8MMA_AtomIJNS4_4SM904GMMA26MMA_64x128x16_F32F16F16_SSILNSQ_5MajorE0ELSS_1ELNSQ_7ScaleInE1ELST_1EEEEEENS4_6LayoutINS5_IJSB_SD_SD_EEENS5_IJSD_NSA_ILi0EEESY_EEEEENS5_IJNS4_10UnderscoreES11_S11_EEEEENS4_23SM90_TMA_LOAD_MULTICASTENS4_14ComposedLayoutINS4_7SwizzleILi3ELi4ELi3EEENS4_18smem_ptr_flag_bitsILi16EEENSW_INS5_IJNSA_ILi8EEESI_EEENS5_IJSI_SD_EEEEEEEvNS4_8identityES14_NS15_IS17_S19_NSW_INS5_IJSI_S1A_EEENS5_IJSD_SI_EEEEEEEvS1F_EENS_8epilogue10collective6detail29Sm90TmaWarpSpecializedAdapterINS1M_15DefaultEpilogueISK_SL_SL_NS1L_6thread17LinearCombinationISK_Li1EffLNS1Q_9ScaleType4KindE0ELNS_15FloatRoundStyleE2ESK_EENS1_15EpilogueDefaultEEEEEvvEEEEvNT_6ParamsE)
	.align		4
        /*000c*/ 	.word	index@(__assertfail)
	.align		4
        /*0010*/ 	.word	0x00000000
	.align		4
        /*0014*/ 	.word	0xfffffffe
	.align		4
        /*0018*/ 	.word	0x00000000
	.align		4
        /*001c*/ 	.word	0xfffffffd
	.align		4
        /*0020*/ 	.word	0x00000000
	.align		4
        /*0024*/ 	.word	0xfffffffc


//--------------------- .nv.constant4             --------------------------
	.section	.nv.constant4,"a",@progbits
	.align	8
	.align		8
.nv.constant4:
        /*0000*/ 	.dword	__assertfail
	.align		8
        /*0008*/ 	.dword	__unnamed_1
	.align		8
        /*0010*/ 	.dword	_ZN40_INTERNAL_e4a760e2_4_k_cu_17075c10_260474cuda3std3__45__cpo5beginE
	.align		8
        /*0018*/ 	.dword	_ZN40_INTERNAL_e4a760e2_4_k_cu_17075c10_260474cuda3std3__45__cpo3endE
	.align		8
        /*0020*/ 	.dword	_ZN40_INTERNAL_e4a760e2_4_k_cu_17075c10_260474cuda3std3__45__cpo6cbeginE
	.align		8
        /*0028*/ 	.dword	_ZN40_INTERNAL_e4a760e2_4_k_cu_17075c10_260474cuda3std3__45__cpo4cendE
	.align		8
        /*0030*/ 	.dword	_ZN40_INTERNAL_e4a760e2_4_k_cu_17075c10_260474cuda3std3__442_GLOBAL__N__e4a760e2_4_k_cu_17075c10_260476ignoreE
	.align		8
        /*0038*/ 	.dword	_ZN40_INTERNAL_e4a760e2_4_k_cu_17075c10_260474cuda3std3__419piecewise_constructE
	.align		8
        /*0040*/ 	.dword	_ZN40_INTERNAL_e4a760e2_4_k_cu_17075c10_260474cuda3std3__48in_placeE
	.align		8
        /*0048*/ 	.dword	_ZN40_INTERNAL_e4a760e2_4_k_cu_17075c10_260474cuda3std6ranges3__45__cpo4swapE
	.align		8
        /*0050*/ 	.dword	_ZN40_INTERNAL_e4a760e2_4_k_cu_17075c10_260474cuda3std6ranges3__45__cpo9iter_moveE
	.align		8
        /*0058*/ 	.dword	_ZN40_INTERNAL_e4a760e2_4_k_cu_17075c10_260474cute7productE
	.align		8
        /*0060*/ 	.dword	_ZN40_INTERNAL_e4a760e2_4_k_cu_17075c10_260474cute1_E
	.align		8
        /*0068*/ 	.dword	$str$22
	.align		8
        /*0070*/ 	.dword	$str$23


//--------------------- .text._ZN7cutlass13device_kernelINS_4gemm6kernel13GemmUniversalIN4cute5tupleIJiiiiEEENS1_10collective13CollectiveMmaINS1_34MainloopSm90TmaGmmaWarpSpecializedILi3ENS5_IJNS4_1CILi2EEENSA_ILi4EEENSA_ILi1EEEEEENS1_35KernelTmaWarpSpecializedCooperativeEEENS5_IJNSA_ILi128EEESH_NSA_ILi64EEEEEENS_6half_tENS5_IJlSD_lEEESK_NS5_IJSD_llEEENS4_8TiledMMAINS4_8MMA_AtomIJNS4_4SM904GMMA26MMA_64x128x16_F32F16F16_SSILNSQ_5MajorE0ELSS_1ELNSQ_7ScaleInE1ELST_1EEEEEENS4_6LayoutINS5_IJSB_SD_SD_EEENS5_IJSD_NSA_ILi0EEESY_EEEEENS5_IJNS4_10UnderscoreES11_S11_EEEEENS4_23SM90_TMA_LOAD_MULTICASTENS4_14ComposedLayoutINS4_7SwizzleILi3ELi4ELi3EEENS4_18smem_ptr_flag_bitsILi16EEENSW_INS5_IJNSA_ILi8EEESI_EEENS5_IJSI_SD_EEEEEEEvNS4_8identityES14_NS15_IS17_S19_NSW_INS5_IJSI_S1A_EEENS5_IJSD_SI_EEEEEEEvS1F_EENS_8epilogue10collective6detail29Sm90TmaWarpSpecializedAdapterINS1M_15DefaultEpilogueISK_SL_SL_NS1L_6thread17LinearCombinationISK_Li1EffLNS1Q_9ScaleType4KindE0ELNS_15FloatRoundStyleE2ESK_EENS1_15EpilogueDefaultEEEEEvvEEEEvNT_6ParamsE --------------------------
	.section	.text._ZN7cutlass13device_kernelINS_4gemm6kernel13GemmUniversalIN4cute5tupleIJiiiiEEENS1_10collective13CollectiveMmaINS1_34MainloopSm90TmaGmmaWarpSpecializedILi3ENS5_IJNS4_1CILi2EEENSA_ILi4EEENSA_ILi1EEEEEENS1_35KernelTmaWarpSpecializedCooperativeEEENS5_IJNSA_ILi128EEESH_NSA_ILi64EEEEEENS_6half_tENS5_IJlSD_lEEESK_NS5_IJSD_llEEENS4_8TiledMMAINS4_8MMA_AtomIJNS4_4SM904GMMA26MMA_64x128x16_F32F16F16_SSILNSQ_5MajorE0ELSS_1ELNSQ_7ScaleInE1ELST_1EEEEEENS4_6LayoutINS5_IJSB_SD_SD_EEENS5_IJSD_NSA_ILi0EEESY_EEEEENS5_IJNS4_10UnderscoreES11_S11_EEEEENS4_23SM90_TMA_LOAD_MULTICASTENS4_14ComposedLayoutINS4_7SwizzleILi3ELi4ELi3EEENS4_18smem_ptr_flag_bitsILi16EEENSW_INS5_IJNSA_ILi8EEESI_EEENS5_IJSI_SD_EEEEEEEvNS4_8identityES14_NS15_IS17_S19_NSW_INS5_IJSI_S1A_EEENS5_IJSD_SI_EEEEEEEvS1F_EENS_8epilogue10collective6detail29Sm90TmaWarpSpecializedAdapterINS1M_15DefaultEpilogueISK_SL_SL_NS1L_6thread17LinearCombinationISK_Li1EffLNS1Q_9ScaleType4KindE0ELNS_15FloatRoundStyleE2ESK_EENS1_15EpilogueDefaultEEEEEvvEEEEvNT_6ParamsE,"ax",@progbits
	.align	128
.text._ZN7cutlass13device_kernelINS_4gemm6kernel13GemmUniversalIN4cute5tupleIJiiiiEEENS1_10collective13CollectiveMmaINS1_34MainloopSm90TmaGmmaWarpSpecializedILi3ENS5_IJNS4_1CILi2EEENSA_ILi4EEENSA_ILi1EEEEEENS1_35KernelTmaWarpSpecializedCooperativeEEENS5_IJNSA_ILi128EEESH_NSA_ILi64EEEEEENS_6half_tENS5_IJlSD_lEEESK_NS5_IJSD_llEEENS4_8TiledMMAINS4_8MMA_AtomIJNS4_4SM904GMMA26MMA_64x128x16_F32F16F16_SSILNSQ_5MajorE0ELSS_1ELNSQ_7ScaleInE1ELST_1EEEEEENS4_6LayoutINS5_IJSB_SD_SD_EEENS5_IJSD_NSA_ILi0EEESY_EEEEENS5_IJNS4_10UnderscoreES11_S11_EEEEENS4_23SM90_TMA_LOAD_MULTICASTENS4_14ComposedLayoutINS4_7SwizzleILi3ELi4ELi3EEENS4_18smem_ptr_flag_bitsILi16EEENSW_INS5_IJNSA_ILi8EEESI_EEENS5_IJSI_SD_EEEEEEEvNS4_8identityES14_NS15_IS17_S19_NSW_INS5_IJSI_S1A_EEENS5_IJSD_SI_EEEEEEEvS1F_EENS_8epilogue10collective6detail29Sm90TmaWarpSpecializedAdapterINS1M_15DefaultEpilogueISK_SL_SL_NS1L_6thread17LinearCombinationISK_Li1EffLNS1Q_9ScaleType4KindE0ELNS_15FloatRoundStyleE2ESK_EENS1_15EpilogueDefaultEEEEEvvEEEEvNT_6ParamsE:
        .type           _ZN7cutlass13device_kernelINS_4gemm6kernel13GemmUniversalIN4cute5tupleIJiiiiEEENS1_10collective13CollectiveMmaINS1_34MainloopSm90TmaGmmaWarpSpecializedILi3ENS5_IJNS4_1CILi2EEENSA_ILi4EEENSA_ILi1EEEEEENS1_35KernelTmaWarpSpecializedCooperativeEEENS5_IJNSA_ILi128EEESH_NSA_ILi64EEEEEENS_6half_tENS5_IJlSD_lEEESK_NS5_IJSD_llEEENS4_8TiledMMAINS4_8MMA_AtomIJNS4_4SM904GMMA26MMA_64x128x16_F32F16F16_SSILNSQ_5MajorE0ELSS_1ELNSQ_7ScaleInE1ELST_1EEEEEENS4_6LayoutINS5_IJSB_SD_SD_EEENS5_IJSD_NSA_ILi0EEESY_EEEEENS5_IJNS4_10UnderscoreES11_S11_EEEEENS4_23SM90_TMA_LOAD_MULTICASTENS4_14ComposedLayoutINS4_7SwizzleILi3ELi4ELi3EEENS4_18smem_ptr_flag_bitsILi16EEENSW_INS5_IJNSA_ILi8EEESI_EEENS5_IJSI_SD_EEEEEEEvNS4_8identityES14_NS15_IS17_S19_NSW_INS5_IJSI_S1A_EEENS5_IJSD_SI_EEEEEEEvS1F_EENS_8epilogue10collective6detail29Sm90TmaWarpSpecializedAdapterINS1M_15DefaultEpilogueISK_SL_SL_NS1L_6thread17LinearCombinationISK_Li1EffLNS1Q_9ScaleType4KindE0ELNS_15FloatRoundStyleE2ESK_EENS1_15EpilogueDefaultEEEEEvvEEEEvNT_6ParamsE,@function
        .size           _ZN7cutlass13device_kernelINS_4gemm6kernel13GemmUniversalIN4cute5tupleIJiiiiEEENS1_10collective13CollectiveMmaINS1_34MainloopSm90TmaGmmaWarpSpecializedILi3ENS5_IJNS4_1CILi2EEENSA_ILi4EEENSA_ILi1EEEEEENS1_35KernelTmaWarpSpecializedCooperativeEEENS5_IJNSA_ILi128EEESH_NSA_ILi64EEEEEENS_6half_tENS5_IJlSD_lEEESK_NS5_IJSD_llEEENS4_8TiledMMAINS4_8MMA_AtomIJNS4_4SM904GMMA26MMA_64x128x16_F32F16F16_SSILNSQ_5MajorE0ELSS_1ELNSQ_7ScaleInE1ELST_1EEEEEENS4_6LayoutINS5_IJSB_SD_SD_EEENS5_IJSD_NSA_ILi0EEESY_EEEEENS5_IJNS4_10UnderscoreES11_S11_EEEEENS4_23SM90_TMA_LOAD_MULTICASTENS4_14ComposedLayoutINS4_7SwizzleILi3ELi4ELi3EEENS4_18smem_ptr_flag_bitsILi16EEENSW_INS5_IJNSA_ILi8EEESI_EEENS5_IJSI_SD_EEEEEEEvNS4_8identityES14_NS15_IS17_S19_NSW_INS5_IJSI_S1A_EEENS5_IJSD_SI_EEEEEEEvS1F_EENS_8epilogue10collective6detail29Sm90TmaWarpSpecializedAdapterINS1M_15DefaultEpilogueISK_SL_SL_NS1L_6thread17LinearCombinationISK_Li1EffLNS1Q_9ScaleType4KindE0ELNS_15FloatRoundStyleE2ESK_EENS1_15EpilogueDefaultEEEEEvvEEEEvNT_6ParamsE,(.L_x_195 - _ZN7cutlass13device_kernelINS_4gemm6kernel13GemmUniversalIN4cute5tupleIJiiiiEEENS1_10collective13CollectiveMmaINS1_34MainloopSm90TmaGmmaWarpSpecializedILi3ENS5_IJNS4_1CILi2EEENSA_ILi4EEENSA_ILi1EEEEEENS1_35KernelTmaWarpSpecializedCooperativeEEENS5_IJNSA_ILi128EEESH_NSA_ILi64EEEEEENS_6half_tENS5_IJlSD_lEEESK_NS5_IJSD_llEEENS4_8TiledMMAINS4_8MMA_AtomIJNS4_4SM904GMMA26MMA_64x128x16_F32F16F16_SSILNSQ_5MajorE0ELSS_1ELNSQ_7ScaleInE1ELST_1EEEEEENS4_6LayoutINS5_IJSB_SD_SD_EEENS5_IJSD_NSA_ILi0EEESY_EEEEENS5_IJNS4_10UnderscoreES11_S11_EEEEENS4_23SM90_TMA_LOAD_MULTICASTENS4_14ComposedLayoutINS4_7SwizzleILi3ELi4ELi3EEENS4_18smem_ptr_flag_bitsILi16EEENSW_INS5_IJNSA_ILi8EEESI_EEENS5_IJSI_SD_EEEEEEEvNS4_8identityES14_NS15_IS17_S19_NSW_INS5_IJSI_S1A_EEENS5_IJSD_SI_EEEEEEEvS1F_EENS_8epilogue10collective6detail29Sm90TmaWarpSpecializedAdapterINS1M_15DefaultEpilogueISK_SL_SL_NS1L_6thread17LinearCombinationISK_Li1EffLNS1Q_9ScaleType4KindE0ELNS_15FloatRoundStyleE2ESK_EENS1_15EpilogueDefaultEEEEEvvEEEEvNT_6ParamsE)
        .other          _ZN7cutlass13device_kernelINS_4gemm6kernel13GemmUniversalIN4cute5tupleIJiiiiEEENS1_10collective13CollectiveMmaINS1_34MainloopSm90TmaGmmaWarpSpecializedILi3ENS5_IJNS4_1CILi2EEENSA_ILi4EEENSA_ILi1EEEEEENS1_35KernelTmaWarpSpecializedCooperativeEEENS5_IJNSA_ILi128EEESH_NSA_ILi64EEEEEENS_6half_tENS5_IJlSD_lEEESK_NS5_IJSD_llEEENS4_8TiledMMAINS4_8MMA_AtomIJNS4_4SM904GMMA26MMA_64x128x16_F32F16F16_SSILNSQ_5MajorE0ELSS_1ELNSQ_7ScaleInE1ELST_1EEEEEENS4_6LayoutINS5_IJSB_SD_SD_EEENS5_IJSD_NSA_ILi0EEESY_EEEEENS5_IJNS4_10UnderscoreES11_S11_EEEEENS4_23SM90_TMA_LOAD_MULTICASTENS4_14ComposedLayoutINS4_7SwizzleILi3ELi4ELi3EEENS4_18smem_ptr_flag_bitsILi16EEENSW_INS5_IJNSA_ILi8EEESI_EEENS5_IJSI_SD_EEEEEEEvNS4_8identityES14_NS15_IS17_S19_NSW_INS5_IJSI_S1A_EEENS5_IJSD_SI_EEEEEEEvS1F_EENS_8epilogue10collective6detail29Sm90TmaWarpSpecializedAdapterINS1M_15DefaultEpilogueISK_SL_SL_NS1L_6thread17LinearCombinationISK_Li1EffLNS1Q_9ScaleType4KindE0ELNS_15FloatRoundStyleE2ESK_EENS1_15EpilogueDefaultEEEEEvvEEEEvNT_6ParamsE,@"STO_CUDA_ENTRY STV_DEFAULT"
_ZN7cutlass13device_kernelINS_4gemm6kernel13GemmUniversalIN4cute5tupleIJiiiiEEENS1_10collective13CollectiveMmaINS1_34MainloopSm90TmaGmmaWarpSpecializedILi3ENS5_IJNS4_1CILi2EEENSA_ILi4EEENSA_ILi1EEEEEENS1_35KernelTmaWarpSpecializedCooperativeEEENS5_IJNSA_ILi128EEESH_NSA_ILi64EEEEEENS_6half_tENS5_IJlSD_lEEESK_NS5_IJSD_llEEENS4_8TiledMMAINS4_8MMA_AtomIJNS4_4SM904GMMA26MMA_64x128x16_F32F16F16_SSILNSQ_5MajorE0ELSS_1ELNSQ_7ScaleInE1ELST_1EEEEEENS4_6LayoutINS5_IJSB_SD_SD_EEENS5_IJSD_NSA_ILi0EEESY_EEEEENS5_IJNS4_10UnderscoreES11_S11_EEEEENS4_23SM90_TMA_LOAD_MULTICASTENS4_14ComposedLayoutINS4_7SwizzleILi3ELi4ELi3EEENS4_18smem_ptr_flag_bitsILi16EEENSW_INS5_IJNSA_ILi8EEESI_EEENS5_IJSI_SD_EEEEEEEvNS4_8identityES14_NS15_IS17_S19_NSW_INS5_IJSI_S1A_EEENS5_IJSD_SI_EEEEEEEvS1F_EENS_8epilogue10collective6detail29Sm90TmaWarpSpecializedAdapterINS1M_15DefaultEpilogueISK_SL_SL_NS1L_6thread17LinearCombinationISK_Li1EffLNS1Q_9ScaleType4KindE0ELNS_15FloatRoundStyleE2ESK_EENS1_15EpilogueDefaultEEEEEvvEEEEvNT_6ParamsE:
[----:B------:R-:W0:Y:S01]  /*0000*/  LDC R1, c[0x0][0x28] ;  /* 0x00000a00ff017b82 */ /* 0x000e220000000800 */
[----:B------:R-:W1:Y:S01]  /*0010*/  S2R R95, SR_TID.X ;  /* 0x00000000005f7919 */ /* 0x000e620000002100 */
[----:B------:R-:W-:Y:S01]  /*0020*/  ELECT P0, URZ, PT ;  /* 0x00000000003f782f */ /* 0x000fe20003800000 */
[----:B------:R-:W-:Y:S01]  /*0030*/  BSSY B0, `(.L_x_0) ;  /* 0x000000f000007945 */ /* 0x000fe20003800000 */
[--C-:B-1----:R-:W-:Y:S02]  /*0040*/  SHF.R.U32.HI R0, RZ, 0x5, R95.reuse ;  /* 0x00000005ff007819 */ /* 0x102fe4000001165f */
[----:B------:R-:W-:-:S03]  /*0050*/  SHF.R.U32.HI R7, RZ, 0x7, R95 ;  /* 0x00000007ff077819 */ /* 0x000fc6000001165f */
[----:B------:R-:W1:Y:S04]  /*0060*/  SHFL.IDX PT, R3, R0, RZ, 0x1f ;  /* 0x00001fff00037589 */ /* 0x000e6800000e0000 */
[----:B------:R2:W3:Y:S01]  /*0070*/  SHFL.IDX PT, R2, R7, RZ, 0x1f ;  /* 0x00001fff07027589 */ /* 0x0004e200000e0000 */
[----:B-1----:R-:W-:-:S13]  /*0080*/  ISETP.NE.OR P0, PT, R3, RZ, !P0 ;  /* 0x000000ff0300720c */ /* 0x002fda0004705670 */
[----:B0-23--:R-:W-:Y:S05]  /*0090*/  @P0 BRA `(.L_x_1) ;  /* 0x0000000000200947 */ /* 0x00dfea0003800000 */
[----:B------:R-:W-:Y:S02]  /*00a0*/  ULDC.64 UR4, c[0x0][0x198] ;  /* 0x0000660000047ab9 */ /* 0x000fe40000000a00 */
[----:B------:R-:W-:Y:S02]  /*00b0*/  UIADD3 UR6, UP0, UR4, 0xf0, URZ ;  /* 0x000000f004067890 */ /* 0x000fe4000ff1e03f */
[----:B------:R-:W-:Y:S02]  /*00c0*/  UIADD3 UR4, UP1, UR4, 0x1f0, URZ ;  /* 0x000001f004047890 */ /* 0x000fe4000ff3e03f */
[----:B------:R-:W-:Y:S02]  /*00d0*/  UIADD3.X UR7, URZ, UR5, URZ, UP0, !UPT ;  /* 0x000000053f077290 */ /* 0x000fe400087fe43f */
[----:B------:R-:W-:-:S07]  /*00e0*/  UIADD3.X UR5, URZ, UR5, URZ, UP1, !UPT ;  /* 0x000000053f057290 */ /* 0x000fce0008ffe43f */
[----:B------:R0:W-:Y:S02]  /*00f0*/  UTMACCTL.PF [UR6] ;  /* 0x00000000060079b9 */ /* 0x0001e40008040000 */
[----:B------:R0:W-:Y:S02]  /*0100*/  UTMACCTL.PF [UR4] ;  /* 0x00000000040079b9 */ /* 0x0001e40008040000 */
[----:B0-----:R-:W-:Y:S01]  /*0110*/  NOP ;  /* 0x0000000000007918 */ /* 0x001fe20000000000 */
.L_x_1:
[----:B------:R-:W-:Y:S05]  /*0120*/  BSYNC B0 ;  /* 0x0000000000007941 */ /* 0x000fea0003800000 */
.L_x_0:
[----:B------:R-:W0:Y:S02]  /*0130*/  SHFL.IDX PT, R5, R0, RZ, 0x1f ;  /* 0x00001fff00057589 */ /* 0x000e2400000e0000 */
[----:B0-----:R-:W-:-:S13]  /*0140*/  ISETP.NE.AND P0, PT, R5, RZ, PT ;  /* 0x000000ff0500720c */ /* 0x001fda0003f05270 */
[----:B------:R-:W-:Y:S05]  /*0150*/  @P0 BRA `(.L_x_2) ;  /* 0x0000000000500947 */ /* 0x000fea0003800000 */
[----:B------:R-:W0:Y:S01]  /*0160*/  S2UR UR8, SR_CgaCtaId ;  /* 0x00000000000879c3 */ /* 0x000e220000008800 */
[----:B------:R-:W-:Y:S01]  /*0170*/  UMOV UR4, 0x400 ;  /* 0x0000040000047882 */ /* 0x000fe20000000000 */
[----:B------:R-:W-:Y:S01]  /*0180*/  UMOV UR5, 0x1 ;  /* 0x0000000100057882 */ /* 0x000fe20000000000 */
[----:B------:R-:W-:Y:S01]  /*0190*/  UMOV UR6, 0xa ;  /* 0x0000000a00067882 */ /* 0x000fe20000000000 */
[----:B------:R-:W-:Y:S01]  /*01a0*/  ELECT P0, URZ, PT ;  /* 0x00000000003f782f */ /* 0x000fe20003800000 */
[----:B------:R-:W-:-:S04]  /*01b0*/  UIADD3 UR6, -UR6, 0x100000, URZ ;  /* 0x0010000006067890 */ /* 0x000fc8000fffe13f */
[----:B------:R-:W-:Y:S02]  /*01c0*/  USHF.L.U32 UR7, UR6, 0xb, URZ ;  /* 0x0000000b06077899 */ /* 0x000fe4000800063f */
[----:B------:R-:W-:Y:S02]  /*01d0*/  USHF.L.U32 UR6, UR6, 0x1, URZ ;  /* 0x0000000106067899 */ /* 0x000fe4000800063f */
[----:B0-----:R-:W-:Y:S02]  /*01e0*/  ULEA UR8, UR8, UR4, 0x18 ;  /* 0x0000000408087291 */ /* 0x001fe4000f8ec03f */
[----:B------:R-:W-:-:S04]  /*01f0*/  UIADD3 UR4, -UR5, 0x100000, URZ ;  /* 0x0010000005047890 */ /* 0x000fc8000fffe13f */
[----:B------:R-:W-:Y:S02]  /*0200*/  USHF.L.U32 UR5, UR4, 0xb, URZ ;  /* 0x0000000b04057899 */ /* 0x000fe4000800063f */
[----:B------:R-:W-:Y:S01]  /*0210*/  USHF.L.U32 UR4, UR4, 0x1, URZ ;  /* 0x0000000104047899 */ /* 0x000fe2000800063f */
[----:B------:R-:W0:Y:S11]  /*0220*/  FENCE.VIEW.ASYNC.S ;  /* 0x00000000000073c6 */ /* 0x000e360000000000 */
[----:B0-----:R0:W1:Y:S01]  /*0230*/  SYNCS.EXCH.64 URZ, [UR8], UR4 ;  /* 0x00000004083f75b2 */ /* 0x0010620008000100 */
[----:B------:R0:W2:Y:S01]  /*0240*/  SYNCS.EXCH.64 URZ, [UR8+0x18], UR6 ;  /* 0x00001806083f75b2 */ /* 0x0000a20008000100 */
[----:B------:R0:W3:Y:S01]  /*0250*/  SYNCS.EXCH.64 URZ, [UR8+0x8], UR4 ;  /* 0x00000804083f75b2 */ /* 0x0000e20008000100 */
[----:B------:R0:W4:Y:S01]  /*0260*/  SYNCS.EXCH.64 URZ, [UR8+0x20], UR6 ;  /* 0x00002006083f75b2 */ /* 0x0001220008000100 */
[----:B------:R0:W0:Y:S01]  /*0270*/  SYNCS.EXCH.64 URZ, [UR8+0x10], UR4 ;  /* 0x00001004083f75b2 */ /* 0x0000220008000100 */
[----:B------:R0:W0:Y:S01]  /*0280*/  SYNCS.EXCH.64 URZ, [UR8+0x28], UR6 ;  /* 0x00002806083f75b2 */ /* 0x0000220008000100 */
[----:B------:R-:W-:Y:S01]  /*0290*/  NOP ;  /* 0x0000000000007918 */ /* 0x000fe20000000000 */
.L_x_2:
[----:B------:R-:W-:Y:S01]  /*02a0*/  SHF.R.S32.HI R4, RZ, 0x1f, R95 ;  /* 0x0000001fff047819 */ /* 0x000fe2000001145f */
[----:B------:R-:W5:Y:S01]  /*02b0*/  SHFL.IDX PT, R0, R0, RZ, 0x1f ;  /* 0x00001fff00007589 */ /* 0x000f6200000e0000 */
[----:B0-----:R-:W0:Y:S01]  /*02c0*/  S2UR UR8, SR_CTAID.X ;  /* 0x00000000000879c3 */ /* 0x001e220000002500 */
[----:B------:R-:W-:Y:S02]  /*02d0*/  ELECT P0, URZ, PT ;  /* 0x00000000003f782f */ /* 0x000fe40003800000 */
[----:B------:R-:W-:Y:S01]  /*02e0*/  LEA.HI R4, R4, R95, RZ, 0x7 ;  /* 0x0000005f04047211 */ /* 0x000fe200078f38ff */
[----:B------:R-:W-:Y:S01]  /*02f0*/  ULDC UR4, c[0x0][0x150] ;  /* 0x0000540000047ab9 */ /* 0x000fe20000000800 */
[----:B------:R-:W-:Y:S01]  /*0300*/  SHF.R.S32.HI R6, RZ, 0x1f, R5 ;  /* 0x0000001fff067819 */ /* 0x000fe20000011405 */
[----:B------:R-:W-:Y:S01]  /*0310*/  NOP ;  /* 0x0000000000007918 */ /* 0x000fe20000000000 */
[----:B------:R-:W-:Y:S01]  /*0320*/  LOP3.LUT R4, R4, 0xffffff80, RZ, 0xc0, !PT ;  /* 0xffffff8004047812 */ /* 0x000fe200078ec0ff */
[----:B------:R-:W-:Y:S01]  /*0330*/  NOP ;  /* 0x0000000000007918 */ /* 0x000fe20000000000 */
[----:B------:R-:W-:Y:S01]  /*0340*/  LEA.HI R6, R6, R5, RZ, 0x2 ;  /* 0x0000000506067211 */ /* 0x000fe200078f10ff */
[----:B------:R-:W1:Y:S01]  /*0350*/  LDC R11, c[0x0][0x144] ;  /* 0x00005100ff0b7b82 */ /* 0x000e620000000800 */
[----:B------:R-:W-:Y:S01]  /*0360*/  IMAD.MOV.U32 R22, RZ, RZ, 0x1 ;  /* 0x00000001ff167424 */ /* 0x000fe200078e00ff */
[----:B------:R-:W-:Y:S01]  /*0370*/  ISETP.NE.AND P3, PT, R2, RZ, PT ;  /* 0x000000ff0200720c */ /* 0x000fe20003f65270 */
[----:B------:R-:W-:Y:S01]  /*0380*/  IMAD.IADD R8, R95, 0x1, -R4 ;  /* 0x000000015f087824 */ /* 0x000fe200078e0a04 */
[----:B------:R-:W-:Y:S01]  /*0390*/  LOP3.LUT R6, R6, 0x3ffffffc, RZ, 0xc0, !PT ;  /* 0x3ffffffc06067812 */ /* 0x000fe200078ec0ff */
[----:B------:R-:W2:Y:S03]  /*03a0*/  S2R R4, SR_CTAID.Y ;  /* 0x0000000000047919 */ /* 0x000ea60000002600 */
[----:B------:R-:W-:Y:S01]  /*03b0*/  SHF.R.S32.HI R9, RZ, 0x1f, R8 ;  /* 0x0000001fff097819 */ /* 0x000fe20000011408 */
[----:B------:R-:W-:Y:S01]  /*03c0*/  IMAD.IADD R6, R5, 0x1, -R6 ;  /* 0x0000000105067824 */ /* 0x000fe200078e0a06 */
[----:B------:R-:W3:Y:S02]  /*03d0*/  LDC R13, c[0x0][0x140] ;  /* 0x00005000ff0d7b82 */ /* 0x000ee40000000800 */
[----:B------:R-:W-:-:S02]  /*03e0*/  LEA.HI R9, R9, R8, RZ, 0x3 ;  /* 0x0000000809097211 */ /* 0x000fc400078f18ff */
[----:B-----5:R-:W-:Y:S02]  /*03f0*/  ISETP.NE.OR P0, PT, R0, RZ, !P0 ;  /* 0x000000ff0000720c */ /* 0x020fe40004705670 */
[--C-:B------:R-:W-:Y:S02]  /*0400*/  SHF.R.S32.HI R0, RZ, 0x3, R9.reuse ;  /* 0x00000003ff007819 */ /* 0x100fe40000011409 */
[----:B0-----:R-:W-:Y:S02]  /*0410*/  I2FP.F32.U32 R10, UR8 ;  /* 0x00000008000a7c45 */ /* 0x001fe40008201000 */
[----:B------:R-:W-:-:S03]  /*0420*/  SHF.R.S32.HI R9, RZ, 0x1f, R9 ;  /* 0x0000001fff097819 */ /* 0x000fc60000011409 */
[----:B------:R-:W-:Y:S01]  /*0430*/  FMUL R10, R10, UR4 ;  /* 0x000000040a0a7c20 */ /* 0x000fe20008400000 */
[----:B------:R-:W-:Y:S01]  /*0440*/  LEA.HI R9, R9, R0, RZ, 0x2 ;  /* 0x0000000009097211 */ /* 0x000fe200078f10ff */
[----:B------:R-:W-:Y:S02]  /*0450*/  ULDC UR4, c[0x0][0x154] ;  /* 0x0000550000047ab9 */ /* 0x000fe40000000800 */
[----:B------:R-:W-:Y:S01]  /*0460*/  VOTEU.ALL UP0, P0 ;  /* 0x00000000003f7886 */ /* 0x000fe20000000000 */
[----:B------:R-:W-:Y:S01]  /*0470*/  LOP3.LUT R9, R9, 0xfffffffc, RZ, 0xc0, !PT ;  /* 0xfffffffc09097812 */ /* 0x000fe200078ec0ff */
[----:B------:R-:W0:Y:S01]  /*0480*/  F2I.U32.TRUNC.NTZ R10, R10 ;  /* 0x0000000a000a7305 */ /* 0x000e22000020f000 */
[----:B------:R-:W-:Y:S02]  /*0490*/  VOTEU.ALL UP1, P0 ;  /* 0x00000000003f7886 */ /* 0x000fe40000020000 */
[----:B------:R-:W5:Y:S01]  /*04a0*/  @!UP0 S2UR UR7, SR_CgaCtaId ;  /* 0x00000000000789c3 */ /* 0x000f620000008800 */
[----:B------:R-:W-:Y:S01]  /*04b0*/  IMAD.IADD R9, R0, 0x1, -R9 ;  /* 0x0000000100097824 */ /* 0x000fe200078e0a09 */
[----:B------:R-:W-:Y:S01]  /*04c0*/  SHF.R.S32.HI R0, RZ, 0x1f, R3 ;  /* 0x0000001fff007819 */ /* 0x000fe20000011403 */
[----:B------:R-:W-:Y:S01]  /*04d0*/  @!UP0 UMOV UR6, 0x400 ;  /* 0x0000040000068882 */ /* 0x000fe20000000000 */
[----:B---3--:R-:W-:Y:S01]  /*04e0*/  ISETP.EQ.U32.AND P2, PT, R13, 0x1, PT ;  /* 0x000000010d00780c */ /* 0x008fe20003f42070 */
[----:B------:R-:W-:Y:S01]  /*04f0*/  IMAD R19, R6, 0x4, R9 ;  /* 0x0000000406137824 */ /* 0x000fe200078e0209 */
[----:B--2---:R-:W-:-:S02]  /*0500*/  I2FP.F32.U32 R12, R4 ;  /* 0x00000004000c7245 */ /* 0x004fc40000201000 */
[----:B------:R-:W2:Y:S01]  /*0510*/  LDC R9, c[0x0][0x148] ;  /* 0x00005200ff097b82 */ /* 0x000ea20000000800 */
[----:B------:R-:W-:Y:S02]  /*0520*/  LEA.HI R0, R0, R3, RZ, 0x2 ;  /* 0x0000000300007211 */ /* 0x000fe400078f10ff */
[----:B------:R-:W-:Y:S01]  /*0530*/  LEA.HI R6, R19, R19, RZ, 0x1 ;  /* 0x0000001313067211 */ /* 0x000fe200078f08ff */
[----:B0-----:R-:W-:Y:S02]  /*0540*/  IMAD.MOV R14, RZ, RZ, -R10 ;  /* 0x000000ffff0e7224 */ /* 0x001fe400078e0a0a */
[----:B------:R-:W-:Y:S01]  /*0550*/  FMUL R12, R12, UR4 ;  /* 0x000000040c0c7c20 */ /* 0x000fe20008400000 */
[----:B------:R-:W-:Y:S01]  /*0560*/  LOP3.LUT R0, R0, 0xfffffffc, RZ, 0xc0, !PT ;  /* 0xfffffffc00007812 */ /* 0x000fe200078ec0ff */
[----:B------:R-:W-:Y:S01]  /*0570*/  UMOV UR4, 0x20 ;  /* 0x0000002000047882 */ /* 0x000fe20000000000 */
[----:B------:R-:W-:Y:S01]  /*0580*/  LOP3.LUT R10, R6, 0xfffffffe, RZ, 0xc0, !PT ;  /* 0xfffffffe060a7812 */ /* 0x000fe200078ec0ff */
[----:B-1----:R-:W-:Y:S01]  /*0590*/  IMAD R6, R11, R14, UR8 ;  /* 0x000000080b067e24 */ /* 0x002fe2000f8e020e */
[----:B------:R-:W-:-:S04]  /*05a0*/  @!UP0 UIADD3 UR4, -UR4, 0x100000, URZ ;  /* 0x0010000004048890 */ /* 0x000fc8000fffe13f */
[----:B------:R-:W-:Y:S02]  /*05b0*/  @!UP0 USHF.L.U32 UR5, UR4, 0xb, URZ ;  /* 0x0000000b04058899 */ /* 0x000fe4000800063f */
[----:B------:R-:W-:Y:S01]  /*05c0*/  @!UP0 USHF.L.U32 UR4, UR4, 0x1, URZ ;  /* 0x0000000104048899 */ /* 0x000fe2000800063f */
[----:B------:R-:W0:Y:S01]  /*05d0*/  F2I.U32.TRUNC.NTZ R12, R12 ;  /* 0x0000000c000c7305 */ /* 0x000e22000020f000 */
[----:B------:R-:W-:Y:S02]  /*05e0*/  IMAD.IADD R3, R3, 0x1, -R0 ;  /* 0x0000000103037824 */ /* 0x000fe400078e0a00 */
[C---:B------:R-:W-:Y:S02]  /*05f0*/  IMAD.IADD R11, R19.reuse, 0x1, -R10 ;  /* 0x00000001130b7824 */ /* 0x040fe400078e0a0a */
[----:B------:R-:W-:Y:S01]  /*0600*/  IMAD.SHL.U32 R10, R19, 0x4, RZ ;  /* 0x00000004130a7824 */ /* 0x000fe200078e00ff */
[----:B-----5:R-:W-:Y:S01]  /*0610*/  @!UP0 ULEA UR6, UR7, UR6, 0x18 ;  /* 0x0000000607068291 */ /* 0x020fe2000f8ec03f */
[----:B------:R-:W-:Y:S01]  /*0620*/  ISETP.NE.AND P1, PT, R3, 0x3, PT ;  /* 0x000000030300780c */ /* 0x000fe20003f25270 */
[----:B------:R-:W-:Y:S01]  /*0630*/  VOTEU.ALL UP0, P0 ;  /* 0x00000000003f7886 */ /* 0x000fe20000000000 */
[----:B------:R-:W-:-:S02]  /*0640*/  ISETP.NE.AND P4, PT, R11, R6, PT ;  /* 0x000000060b00720c */ /* 0x000fc40003f85270 */
[----:B------:R-:W-:Y:S02]  /*0650*/  LOP3.LUT R19, R19, 0xc, R10, 0x78, !PT ;  /* 0x0000000c13137812 */ /* 0x000fe400078e780a */
[----:B------:R-:W-:Y:S01]  /*0660*/  LOP3.LUT P0, RZ, R8, 0x7, RZ, 0xc0, !PT ;  /* 0x0000000708ff7812 */ /* 0x000fe2000780c0ff */
[C---:B------:R-:W-:Y:S01]  /*0670*/  VIADD R8, R2.reuse, 0xffffffff ;  /* 0xffffffff02087836 */ /* 0x040fe20000000000 */
[----:B------:R-:W-:Y:S01]  /*0680*/  ISETP.EQ.OR P1, PT, R3, RZ, !P1 ;  /* 0x000000ff0300720c */ /* 0x000fe20004f22670 */
[----:B0-----:R-:W-:Y:S01]  /*0690*/  IMAD.MOV R23, RZ, RZ, -R12 ;  /* 0x000000ffff177224 */ /* 0x001fe200078e0a0c */
[----:B------:R-:W-:Y:S01]  /*06a0*/  ISETP.LT.U32.AND P0, PT, R19, 0x8, !P0 ;  /* 0x000000081300780c */ /* 0x000fe20004701070 */
[----:B------:R-:W0:Y:S02]  /*06b0*/  FENCE.VIEW.ASYNC.S ;  /* 0x00000000000073c6 */ /* 0x000e240000000000 */
[----:B0-----:R0:W1:Y:S01]  /*06c0*/  @!UP0 SYNCS.EXCH.64 URZ, [UR6+0x40], UR4 ;  /* 0x00004004063f85b2 */ /* 0x0010620008000100 */
[----:B------:R-:W-:Y:S01]  /*06d0*/  ISETP.EQ.AND P1, PT, R2, RZ, P1 ;  /* 0x000000ff0200720c */ /* 0x000fe20000f22270 */
[----:B--2---:R-:W-:Y:S01]  /*06e0*/  IMAD R11, R9, R23, R4 ;  /* 0x00000017090b7224 */ /* 0x004fe200078e0204 */
[----:B------:R-:W-:-:S02]  /*06f0*/  ISETP.GE.U32.AND P6, PT, R8, 0x2, PT ;  /* 0x000000020800780c */ /* 0x000fc40003fc6070 */
[----:B------:R-:W-:Y:S02]  /*0700*/  @P4 LEA.HI R0, R19, R19, RZ, 0x1 ;  /* 0x0000001313004211 */ /* 0x000fe400078f08ff */
[----:B------:R-:W-:Y:S02]  /*0710*/  SEL R18, RZ, 0x1, !P1 ;  /* 0x00000001ff127807 */ /* 0x000fe40004800000 */
[----:B------:R-:W-:Y:S02]  /*0720*/  @P4 SHF.R.S32.HI R0, RZ, 0x1, R0 ;  /* 0x00000001ff004819 */ /* 0x000fe40000011400 */
[----:B------:R-:W-:Y:S02]  /*0730*/  SEL R18, R18, 0x2, P6 ;  /* 0x0000000212127807 */ /* 0x000fe40003000000 */
[----:B------:R-:W-:Y:S02]  /*0740*/  @P4 ISETP.NE.AND P5, PT, R0, R11, PT ;  /* 0x0000000b0000420c */ /* 0x000fe40003fa5270 */
[----:B------:R-:W-:Y:S01]  /*0750*/  SEL R11, RZ, 0x1, !P0 ;  /* 0x00000001ff0b7807 */ /* 0x000fe20004000000 */
[----:B------:R0:W2:Y:S01]  /*0760*/  @!UP1 SYNCS.EXCH.64 URZ, [UR6+0x48], UR4 ;  /* 0x00004804063f95b2 */ /* 0x0000a20008000100 */
[----:B------:R-:W-:Y:S01]  /*0770*/  @P4 SEL R22, RZ, 0x1, P5 ;  /* 0x00000001ff164807 */ /* 0x000fe20002800000 */
[----:B------:R-:W-:Y:S01]  /*0780*/  NOP ;  /* 0x0000000000007918 */ /* 0x000fe20000000000 */
[----:B------:R-:W-:-:S02]  /*0790*/  LOP3.LUT R0, R95, 0x7f, RZ, 0xc0, !PT ;  /* 0x0000007f5f007812 */ /* 0x000fc400078ec0ff */
[----:B------:R-:W-:Y:S01]  /*07a0*/  LOP3.LUT R22, R22, R11, RZ, 0xc0, !PT ;  /* 0x0000000b16167212 */ /* 0x000fe200078ec0ff */
[----:B01----:R-:W-:Y:S06]  /*07b0*/  @!P2 BRA `(.L_x_3) ;  /* 0x000000000008a947 */ /* 0x003fec0003800000 */
[----:B--2-4-:R-:W-:Y:S01]  /*07c0*/  UCGABAR_ARV ;  /* 0x00000000000079c7 */ /* 0x014fe20008000000 */
[----:B------:R-:W-:Y:S05]  /*07d0*/  BRA `(.L_x_4) ;  /* 0x0000000000047947 */ /* 0x000fea0003800000 */
.L_x_3:
[----:B--2-4-:R-:W-:Y:S01]  /*07e0*/  NOP ;  /* 0x0000000000007918 */ /* 0x014fe20000000000 */
.L_x_4:
[----:B------:R-:W0:Y:S01]  /*07f0*/  LDC R2, c[0x0][0x65c] ;  /* 0x00019700ff027b82 */ /* 0x000e220000000800 */
[----:B------:R-:W-:Y:S02]  /*0800*/  IMAD.U32 R10, RZ, RZ, UR8 ;  /* 0x00000008ff0a7e24 */ /* 0x000fe4000f8e00ff */
[----:B------:R-:W-:Y:S01]  /*0810*/  IMAD.MOV.U32 R11, RZ, RZ, RZ ;  /* 0x000000ffff0b7224 */ /* 0x000fe200078e00ff */
[----:B0-----:R-:W-:-:S04]  /*0820*/  ISETP.NE.AND P1, PT, R2, 0x1, PT ;  /* 0x000000010200780c */ /* 0x001fc80003f25270 */
[----:B------:R-:W-:-:S09]  /*0830*/  P2R R5, PR, RZ, 0x2 ;  /* 0x00000002ff057803 */ /* 0x000fd20000000000 */
[----:B------:R-:W0:Y:S01]  /*0840*/  @P1 LDC R17, c[0x0][0x10] ;  /* 0x00000400ff111b82 */ /* 0x000e220000000800 */
[----:B------:R-:W-:Y:S02]  /*0850*/  @P1 IMAD.MOV.U32 R5, RZ, RZ, RZ ;  /* 0x000000ffff051224 */ /* 0x000fe400078e00ff */
[----:B------:R-:W-:-:S05]  /*0860*/  @P1 IMAD.MOV.U32 R15, RZ, RZ, RZ ;  /* 0x000000ffff0f1224 */ /* 0x000fca00078e00ff */
[----:B------:R-:W1:Y:S01]  /*0870*/  @!P1 LDC R13, c[0x0][0xc] ;  /* 0x00000300ff0d9b82 */ /* 0x000e620000000800 */
[----:B------:R-:W-:Y:S01]  /*0880*/  ULDC UR4, c[0x0][0xc] ;  /* 0x0000030000047ab9 */ /* 0x000fe20000000800 */
[----:B------:R-:W-:Y:S01]  /*0890*/  ULDC UR5, c[0x0][0x10] ;  /* 0x0000040000057ab9 */ /* 0x000fe20000000800 */
[----:B------:R-:W-:Y:S01]  /*08a0*/  ULDC UR6, c[0x0][0x14] ;  /* 0x0000050000067ab9 */ /* 0x000fe20000000800 */
[----:B------:R-:W-:-:S04]  /*08b0*/  UIMAD.WIDE.U32 UR4, UR4, UR5, URZ ;  /* 0x00000005040472a5 */ /* 0x000fc8000f8e003f */
[----:B------:R-:W-:Y:S02]  /*08c0*/  UIMAD.WIDE.U32 UR36, UR4, UR6, URZ ;  /* 0x00000006042472a5 */ /* 0x000fe4000f8e003f */
[----:B------:R-:W-:-:S04]  /*08d0*/  UIMAD UR42, UR5, UR6, URZ ;  /* 0x00000006052a72a4 */ /* 0x000fc8000f8e023f */
[----:B------:R-:W-:Y:S01]  /*08e0*/  UIADD3 UR42, UR37, UR42, URZ ;  /* 0x0000002a252a7290 */ /* 0x000fe2000fffe03f */
[----:B0-----:R-:W-:-:S04]  /*08f0*/  @P1 IMAD.WIDE.U32 R16, R17, UR8, R4 ;  /* 0x0000000811101c25 */ /* 0x001fc8000f8e0004 */
[----:B------:R-:W-:Y:S02]  /*0900*/  @P1 IMAD.IADD R17, R17, 0x1, R15 ;  /* 0x0000000111111824 */ /* 0x000fe400078e020f */
[----:B-1----:R-:W-:-:S04]  /*0910*/  @!P1 IMAD.WIDE.U32 R10, R4, R13, R10 ;  /* 0x0000000d040a9225 */ /* 0x002fc800078e000a */
[----:B------:R-:W-:Y:S02]  /*0920*/  @!P1 IMAD.MOV.U32 R16, RZ, RZ, R10 ;  /* 0x000000ffff109224 */ /* 0x000fe400078e000a */
[----:B------:R-:W-:Y:S01]  /*0930*/  @!P1 IMAD.MOV.U32 R17, RZ, RZ, R11 ;  /* 0x000000ffff119224 */ /* 0x000fe200078e000b */
[----:B------:R-:W-:Y:S06]  /*0940*/  @!P2 BRA `(.L_x_5) ;  /* 0x00000000000ca947 */ /* 0x000fec0003800000 */
[----:B------:R-:W-:Y:S01]  /*0950*/  UCGABAR_WAIT ;  /* 0x0000000000007dc7 */ /* 0x000fe20008000000 */
[----:B------:R-:W-:Y:S01]  /*0960*/  CCTL.IVALL ;  /* 0x00000000ff00798f */ /* 0x000fe20002000000 */
[----:B------:R-:W-:Y:S05]  /*0970*/  BRA `(.L_x_6) ;  /* 0x0000000000047947 */ /* 0x000fea0003800000 */
.L_x_5:
[----:B------:R-:W-:Y:S06]  /*0980*/  BAR.SYNC.DEFER_BLOCKING 0x0 ;  /* 0x0000000000007b1d */ /* 0x000fec0000010000 */
.L_x_6:
[----:B------:R-:W-:Y:S05]  /*0990*/  @!P3 BRA `(.L_x_7) ;  /* 0x0000005c00a8b947 */ /* 0x000fea0003800000 */
[----:B------:R-:W-:-:S13]  /*09a0*/  ISETP.GT.U32.AND P0, PT, R8, 0x1, PT ;  /* 0x000000010800780c */ /* 0x000fda0003f04070 */
[----:B------:R-:W-:Y:S05]  /*09b0*/  @P0 EXIT ;  /* 0x000000000000094d */ /* 0x000fea0003800000 */
[----:B------:R-:W-:Y:S01]  /*09c0*/  ULDC.64 UR4, c[0x0][0x650] ;  /* 0x0001940000047ab9 */ /* 0x000fe20000000a00 */
[----:B------:R-:W-:Y:S01]  /*09d0*/  PRMT R3, RZ, 0x7610, R3 ;  /* 0x00007610ff037816 */ /* 0x000fe20000000003 */
[----:B------:R-:W-:Y:S01]  /*09e0*/  IMAD.MOV.U32 R103, RZ, RZ, -0x1 ;  /* 0xffffffffff677424 */ /* 0x000fe200078e00ff */
[----:B------:R-:W-:Y:S01]  /*09f0*/  ISETP.GE.U32.AND P0, PT, R16, UR4, PT ;  /* 0x0000000410007c0c */ /* 0x000fe2000bf06070 */
[----:B------:R-:W-:Y:S02]  /*0a00*/  IMAD.MOV.U32 R100, RZ, RZ, -0x1 ;  /* 0xffffffffff647424 */ /* 0x000fe400078e00ff */
[----:B------:R-:W-:Y:S01]  /*0a10*/  IMAD.MOV.U32 R101, RZ, RZ, -0x1 ;  /* 0xffffffffff657424 */ /* 0x000fe200078e00ff */
[----:B------:R-:W-:-:S13]  /*0a20*/  ISETP.GE.U32.AND.EX P0, PT, R17, UR5, PT, P0 ;  /* 0x0000000511007c0c */ /* 0x000fda000bf06100 */
[----:B------:R-:W-:Y:S05]  /*0a30*/  @P0 BRA `(.L_x_8) ;  /* 0x0000000400280947 */ /* 0x000fea0003800000 */
[----:B------:R-:W0:Y:S01]  /*0a40*/  LDC.64 R24, c[0x0][0x628] ;  /* 0x00018a00ff187b82 */ /* 0x000e220000000a00 */
[----:B------:R-:W-:Y:S02]  /*0a50*/  IMAD.MOV.U32 R10, RZ, RZ, R16 ;  /* 0x000000ffff0a7224 */ /* 0x000fe400078e0010 */
[----:B------:R-:W-:-:S05]  /*0a60*/  IMAD.MOV.U32 R11, RZ, RZ, R17 ;  /* 0x000000ffff0b7224 */ /* 0x000fca00078e0011 */
[----:B------:R-:W1:Y:S08]  /*0a70*/  LDC R8, c[0x0][0x630] ;  /* 0x00018c00ff087b82 */ /* 0x000e700000000800 */
[----:B------:R-:W2:Y:S01]  /*0a80*/  LDC.64 R26, c[0x0][0x620] ;  /* 0x00018800ff1a7b82 */ /* 0x000ea20000000a00 */
[----:B0-----:R-:W-:-:S04]  /*0a90*/  ISETP.NE.U32.AND P0, PT, R24, RZ, PT ;  /* 0x000000ff1800720c */ /* 0x001fc80003f05070 */
[----:B------:R-:W-:-:S13]  /*0aa0*/  ISETP.NE.AND.EX P0, PT, R25, RZ, PT, P0 ;  /* 0x000000ff1900720c */ /* 0x000fda0003f05300 */
[----:B-12---:R-:W-:Y:S05]  /*0ab0*/  @!P0 BRA `(.L_x_9) ;  /* 0x0000000000288947 */ /* 0x006fea0003800000 */
[----:B------:R-:W0:Y:S02]  /*0ac0*/  LDC R3, c[0x0][0x634] ;  /* 0x00018d00ff037b82 */ /* 0x000e240000000800 */
[----:B0-----:R-:W-:-:S05]  /*0ad0*/  IADD3 R3, P0, R16, R3, RZ ;  /* 0x0000000310037210 */ /* 0x001fca0007f1e0ff */
[----:B------:R-:W-:-:S04]  /*0ae0*/  IMAD.X R21, RZ, RZ, R17, P0 ;  /* 0x000000ffff157224 */ /* 0x000fc800000e0611 */
[----:B------:R-:W-:-:S04]  /*0af0*/  IMAD.WIDE.U32 R10, R21, R24, RZ ;  /* 0x00000018150a7225 */ /* 0x000fc800078e00ff */
[----:B------:R-:W-:-:S04]  /*0b00*/  IMAD.WIDE.U32 R12, P0, R3, R25, R10 ;  /* 0x00000019030c7225 */ /* 0x000fc8000780000a */
[----:B------:R-:W-:-:S04]  /*0b10*/  IMAD.WIDE.U32 R10, R3, R24, RZ ;  /* 0x00000018030a7225 */ /* 0x000fc800078e00ff */
[----:B------:R-:W-:Y:S01]  /*0b20*/  IMAD.X R15, RZ, RZ, RZ, P0 ;  /* 0x000000ffff0f7224 */ /* 0x000fe200000e06ff */
[----:B------:R-:W-:Y:S01]  /*0b30*/  IADD3 RZ, P0, R11, R12, RZ ;  /* 0x0000000c0bff7210 */ /* 0x000fe20007f1e0ff */
[----:B------:R-:W-:-:S04]  /*0b40*/  IMAD.MOV.U32 R14, RZ, RZ, R13 ;  /* 0x000000ffff0e7224 */ /* 0x000fc800078e000d */
[----:B------:R-:W-:-:S08]  /*0b50*/  IMAD.WIDE.U32.X R10, R21, R25, R14, P0 ;  /* 0x00000019150a7225 */ /* 0x000fd000000e040e */
.L_x_9:
[----:B------:R-:W0:Y:S01]  /*0b60*/  LDC.64 R30, c[0x0][0x640] ;  /* 0x00019000ff1e7b82 */ /* 0x000e220000000a00 */
[-CC-:B------:R-:W-:Y:S01]  /*0b70*/  SHF.R.U64 R101, R10, R8.reuse, R11.reuse ;  /* 0x000000080a657219 */ /* 0x180fe2000000120b */
[----:B------:R-:W-:Y:S01]  /*0b80*/  IMAD R29, R9, R23, R4 ;  /* 0x00000017091d7224 */ /* 0x000fe200078e0204 */
[----:B------:R-:W-:Y:S01]  /*0b90*/  SHF.R.U32.HI R3, RZ, R8, R11 ;  /* 0x00000008ff037219 */ /* 0x000fe2000001160b */
[----:B------:R-:W-:Y:S01]  /*0ba0*/  IMAD.MOV.U32 R23, RZ, RZ, 0x1 ;  /* 0x00000001ff177424 */ /* 0x000fe200078e00ff */
[----:B------:R-:W-:-:S03]  /*0bb0*/  IADD3 R5, P0, RZ, -R101, RZ ;  /* 0x80000065ff057210 */ /* 0x000fc60007f1e0ff */
[----:B------:R-:W1:Y:S02]  /*0bc0*/  LDC R12, c[0x0][0x618] ;  /* 0x00018600ff0c7b82 */ /* 0x000e640000000800 */
[----:B------:R-:W-:Y:S02]  /*0bd0*/  IMAD.X R3, RZ, RZ, ~R3, P0 ;  /* 0x000000ffff037224 */ /* 0x000fe400000e0e03 */
[----:B------:R-:W-:-:S04]  /*0be0*/  IMAD.WIDE.U32 R10, R5, R26, R16 ;  /* 0x0000001a050a7225 */ /* 0x000fc800078e0010 */
[----:B------:R-:W2:Y:S01]  /*0bf0*/  LDC R20, c[0x0][0x608] ;  /* 0x00018200ff147b82 */ /* 0x000ea20000000800 */
[----:B------:R-:W-:Y:S02]  /*0c00*/  IMAD R8, R3, R26, RZ ;  /* 0x0000001a03087224 */ /* 0x000fe400078e02ff */
[----:B------:R-:W-:Y:S02]  /*0c10*/  IMAD.MOV.U32 R3, RZ, RZ, -0x1 ;  /* 0xffffffffff037424 */ /* 0x000fe400078e00ff */
[----:B------:R-:W-:-:S03]  /*0c20*/  IMAD R5, R5, R27, R8 ;  /* 0x0000001b05057224 */ /* 0x000fc600078e0208 */
[----:B------:R-:W3:Y:S01]  /*0c30*/  LDC R28, c[0x0][0x658] ;  /* 0x00019600ff1c7b82 */ /* 0x000ee20000000800 */
[----:B------:R-:W-:Y:S01]  /*0c40*/  IMAD.IADD R5, R11, 0x1, R5 ;  /* 0x000000010b057824 */ /* 0x000fe200078e0205 */
[----:B0-----:R-:W-:-:S04]  /*0c50*/  ISETP.NE.U32.AND P0, PT, R30, RZ, PT ;  /* 0x000000ff1e00720c */ /* 0x001fc80003f05070 */
[----:B------:R-:W-:Y:S02]  /*0c60*/  ISETP.NE.AND.EX P0, PT, R31, RZ, PT, P0 ;  /* 0x000000ff1f00720c */ /* 0x000fe40003f05300 */
[----:B------:R-:W0:Y:S01]  /*0c70*/  LDC R24, c[0x0][0x600] ;  /* 0x00018000ff187b82 */ /* 0x000e220000000800 */
[-CC-:B-1----:R-:W-:Y:S02]  /*0c80*/  SHF.R.U64 R14, R10, R12.reuse, R5.reuse ;  /* 0x0000000c0a0e7219 */ /* 0x182fe40000001205 */
[----:B------:R-:W-:-:S05]  /*0c90*/  SHF.R.U32.HI R5, RZ, R12, R5 ;  /* 0x0000000cff057219 */ /* 0x000fca0000011605 */
[----:B------:R-:W1:Y:S01]  /*0ca0*/  LDC R15, c[0x0][0x648] ;  /* 0x00019200ff0f7b82 */ /* 0x000e620000000800 */
[-CC-:B--2---:R-:W-:Y:S02]  /*0cb0*/  SHF.R.U64 R27, R14, R20.reuse, R5.reuse ;  /* 0x000000140e1b7219 */ /* 0x184fe40000001205 */
[----:B------:R-:W-:-:S05]  /*0cc0*/  SHF.R.U32.HI R5, RZ, R20, R5 ;  /* 0x00000014ff057219 */ /* 0x000fca0000011605 */
[----:B------:R-:W2:Y:S01]  /*0cd0*/  LDC R21, c[0x0][0x638] ;  /* 0x00018e00ff157b82 */ /* 0x000ea20000000800 */
[-CC-:B---3--:R-:W-:Y:S02]  /*0ce0*/  SHF.R.U64 R20, R27, R28.reuse, R5.reuse ;  /* 0x0000001c1b147219 */ /* 0x188fe40000001205 */
[-C--:B------:R-:W-:Y:S02]  /*0cf0*/  SHF.L.U32 R3, R3, R28.reuse, RZ ;  /* 0x0000001c03037219 */ /* 0x080fe400000006ff */
[----:B------:R-:W-:Y:S01]  /*0d00*/  SHF.R.U32.HI R5, RZ, R28, R5 ;  /* 0x0000001cff057219 */ /* 0x000fe20000011605 */
[----:B------:R-:W-:Y:S01]  /*0d10*/  IMAD.MOV.U32 R4, RZ, RZ, R20 ;  /* 0x000000ffff047224 */ /* 0x000fe200078e0014 */
[----:B------:R-:W-:Y:S01]  /*0d20*/  LOP3.LUT R12, RZ, R3, RZ, 0x33, !PT ;  /* 0x00000003ff0c7212 */ /* 0x000fe200078e33ff */
[----:B------:R-:W3:Y:S01]  /*0d30*/  LDC R25, c[0x0][0x610] ;  /* 0x00018400ff197b82 */ /* 0x000ee20000000800 */
[----:B------:R-:W-:Y:S05]  /*0d40*/  @!P0 BRA `(.L_x_10) ;  /* 0x0000000000288947 */ /* 0x000fea0003800000 */
[----:B------:R-:W4:Y:S02]  /*0d50*/  LDC R3, c[0x0][0x64c] ;  /* 0x00019300ff037b82 */ /* 0x000f240000000800 */
[----:B----4-:R-:W-:-:S05]  /*0d60*/  IADD3 R3, P0, R20, R3, RZ ;  /* 0x0000000314037210 */ /* 0x010fca0007f1e0ff */
        /* <DEDUP_REMOVED lines=8> */
.L_x_10:
[----:B-1----:R-:W-:Y:S01]  /*0df0*/  SHF.R.U64 R4, R4, R15, R5 ;  /* 0x0000000f04047219 */ /* 0x002fe20000001205 */
[----:B0-----:R-:W-:Y:S01]  /*0e00*/  VIADD R5, R24, 0xffffffff ;  /* 0xffffffff18057836 */ /* 0x001fe20000000000 */
[----:B------:R-:W-:Y:S02]  /*0e10*/  SHF.L.U32 R3, R23, R28, RZ ;  /* 0x0000001c17037219 */ /* 0x000fe400000006ff */
[----:B------:R-:W-:Y:S01]  /*0e20*/  LOP3.LUT R12, R27, R12, RZ, 0xc0, !PT ;  /* 0x0000000c1b0c7212 */ /* 0x000fe200078ec0ff */
[----:B------:R-:W-:Y:S01]  /*0e30*/  IMAD.MOV R8, RZ, RZ, -R4 ;  /* 0x000000ffff087224 */ /* 0x000fe200078e0a04 */
[----:B------:R-:W-:Y:S02]  /*0e40*/  SEL R6, R6, R29, !P1 ;  /* 0x0000001d06067207 */ /* 0x000fe40004800000 */
[----:B------:R-:W-:Y:S01]  /*0e50*/  LOP3.LUT R5, R14, R5, RZ, 0xc0, !PT ;  /* 0x000000050e057212 */ /* 0x000fe200078ec0ff */
[----:B------:R-:W-:Y:S02]  /*0e60*/  IMAD R9, R3, R4, R12 ;  /* 0x0000000403097224 */ /* 0x000fe400078e020c */
[----:B--2---:R-:W-:-:S02]  /*0e70*/  IMAD R3, R8, R21, R20 ;  /* 0x0000001508037224 */ /* 0x004fc400078e0214 */
[----:B---3--:R-:W-:Y:S02]  /*0e80*/  IMAD R6, R9, R25, R6 ;  /* 0x0000001909067224 */ /* 0x008fe400078e0206 */
[----:B------:R-:W-:Y:S02]  /*0e90*/  IMAD R103, R3, R24, R5 ;  /* 0x0000001803677224 */ /* 0x000fe400078e0205 */
[----:B------:R-:W-:-:S03]  /*0ea0*/  IMAD.MOV.U32 R4, RZ, RZ, 0x1 ;  /* 0x00000001ff047424 */ /* 0x000fc600078e00ff */
[----:B------:R-:W-:Y:S02]  /*0eb0*/  SEL R100, R103, R6, !P1 ;  /* 0x0000000667647207 */ /* 0x000fe40004800000 */
[----:B------:R-:W-:Y:S02]  /*0ec0*/  PRMT R3, R4, 0x7610, R3 ;  /* 0x0000761004037816 */ /* 0x000fe40000000003 */
[----:B------:R-:W-:-:S07]  /*0ed0*/  SEL R103, R6, R103, !P1 ;  /* 0x0000006706677207 */ /* 0x000fce0004800000 */
.L_x_8:
[----:B------:R-:W-:-:S08]  /*0ee0*/  NOP ;  /* 0x0000000000007918 */ /* 0x000fd00000000000 */
[----:B------:R-:W0:Y:S02]  /*0ef0*/  USETMAXREG.TRY_ALLOC.CTAPOOL UP0, 0xe8 ;  /* 0x000000e8000079c8 */ /* 0x000e240008000600 */
[----:B0-----:R-:W-:-:S13]  /*0f00*/  PLOP3.LUT P0, PT, PT, PT, UP0, 0x80, 0x0 ;  /* 0x000000000000781c */ /* 0x001fda0003f0f008 */
[----:B------:R-:W-:Y:S05]  /*0f10*/  @!P0 BRA `(.L_x_8) ;  /* 0xfffffffc00f08947 */ /* 0x000fea000383ffff */
[----:B------:R-:W-:Y:S01]  /*0f20*/  ULDC.64 UR4, c[0x0][0x598] ;  /* 0x0001660000047ab9 */ /* 0x000fe20000000a00 */
[----:B------:R-:W-:Y:S01]  /*0f30*/  ULDC.64 UR38, c[0x0][0x208] ;  /* 0x0000820000267ab9 */ /* 0x000fe20000000a00 */
[----:B------:R-:W-:-:S04]  /*0f40*/  ISETP.NE.U32.AND P0, PT, RZ, UR4, PT ;  /* 0x00000004ff007c0c */ /* 0x000fc8000bf05070 */
[----:B------:R-:W-:-:S13]  /*0f50*/  ISETP.NE.AND.EX P0, PT, RZ, UR5, PT, P0 ;  /* 0x00000005ff007c0c */ /* 0x000fda000bf05300 */
[----:B------:R-:W-:Y:S05]  /*0f60*/  @!P0 BRA `(.L_x_11) ;  /* 0x00000000001c8947 */ /* 0x000fea0003800000 */
[----:B------:R-:W0:Y:S02]  /*0f70*/  LDC.64 R4, c[0x0][0x598] ;  /* 0x00016600ff047b82 */ /* 0x000e240000000a00 */
[----:B0-----:R-:W2:Y:S02]  /*0f80*/  LDG.E.64 R4, desc[UR38][R4.64] ;  /* 0x0000002604047981 */ /* 0x001ea4000c1e1b00 */
[----:B--2---:R-:W-:-:S04]  /*0f90*/  ISETP.NE.U32.AND P0, PT, R4, RZ, PT ;  /* 0x000000ff0400720c */ /* 0x004fc80003f05070 */
[----:B------:R-:W-:-:S13]  /*0fa0*/  ISETP.NE.AND.EX P0, PT, R5, RZ, PT, P0 ;  /* 0x000000ff0500720c */ /* 0x000fda0003f05300 */
[----:B------:R-:W-:Y:S05]  /*0fb0*/  @!P0 BRA `(.L_x_11) ;  /* 0x0000000000088947 */ /* 0x000fea0003800000 */
[----:B------:R0:W5:Y:S01]  /*0fc0*/  LD.E R23, desc[UR38][R4.64] ;  /* 0x0000002604177980 */ /* 0x000162000c101900 */
[----:B------:R-:W-:Y:S05]  /*0fd0*/  BRA `(.L_x_12) ;  /* 0x0000000000247947 */ /* 0x000fea0003800000 */
.L_x_11:
[----:B------:R-:W-:Y:S02]  /*0fe0*/  ULDC.64 UR4, c[0x0][0x588] ;  /* 0x0001620000047ab9 */ /* 0x000fe40000000a00 */
[----:B------:R-:W-:-:S04]  /*0ff0*/  ISETP.NE.U32.AND P0, PT, RZ, UR4, PT ;  /* 0x00000004ff007c0c */ /* 0x000fc8000bf05070 */
[----:B------:R-:W-:-:S13]  /*1000*/  ISETP.NE.AND.EX P0, PT, RZ, UR5, PT, P0 ;  /* 0x00000005ff007c0c */ /* 0x000fda000bf05300 */
[----:B------:R-:W-:Y:S05]  /*1010*/  @!P0 BRA `(.L_x_13) ;  /* 0x00000000000c8947 */ /* 0x000fea0003800000 */
[----:B------:R-:W0:Y:S02]  /*1020*/  LDC.64 R4, c[0x0][0x588] ;  /* 0x00016200ff047b82 */ /* 0x000e240000000a00 */
[----:B0-----:R1:W5:Y:S01]  /*1030*/  LDG.E R23, desc[UR38][R4.64] ;  /* 0x0000002604177981 */ /* 0x001362000c1e1900 */
[----:B------:R-:W-:Y:S05]  /*1040*/  BRA `(.L_x_12) ;  /* 0x0000000000087947 */ /* 0x000fea0003800000 */
.L_x_13:
[----:B------:R-:W-:Y:S02]  /*1050*/  ULDC UR4, c[0x0][0x580] ;  /* 0x0001600000047ab9 */ /* 0x000fe40000000800 */
[----:B------:R-:W-:-:S07]  /*1060*/  IMAD.U32 R23, RZ, RZ, UR4 ;  /* 0x00000004ff177e24 */ /* 0x000fce000f8e00ff */
.L_x_12:
[----:B------:R-:W-:Y:S02]  /*1070*/  ULDC.64 UR4, c[0x0][0x5a0] ;  /* 0x0001680000047ab9 */ /* 0x000fe40000000a00 */
[----:B------:R-:W-:-:S04]  /*1080*/  ISETP.NE.U32.AND P0, PT, RZ, UR4, PT ;  /* 0x00000004ff007c0c */ /* 0x000fc8000bf05070 */
[----:B------:R-:W-:-:S13]  /*1090*/  ISETP.NE.AND.EX P0, PT, RZ, UR5, PT, P0 ;  /* 0x00000005ff007c0c */ /* 0x000fda000bf05300 */
[----:B------:R-:W-:Y:S05]  /*10a0*/  @!P0 BRA `(.L_x_14) ;  /* 0x00000000001c8947 */ /* 0x000fea0003800000 */
[----:B01----:R-:W0:Y:S02]  /*10b0*/  LDC.64 R4, c[0x0][0x5a0] ;  /* 0x00016800ff047b82 */ /* 0x003e240000000a00 */
[----:B0-----:R-:W2:Y:S02]  /*10c0*/  LDG.E.64 R4, desc[UR38][R4.64] ;  /* 0x0000002604047981 */ /* 0x001ea4000c1e1b00 */
[----:B--2---:R-:W-:-:S04]  /*10d0*/  ISETP.NE.U32.AND P0, PT, R4, RZ, PT ;  /* 0x000000ff0400720c */ /* 0x004fc80003f05070 */
[----:B------:R-:W-:-:S13]  /*10e0*/  ISETP.NE.AND.EX P0, PT, R5, RZ, PT, P0 ;  /* 0x000000ff0500720c */ /* 0x000fda0003f05300 */
[----:B------:R-:W-:Y:S05]  /*10f0*/  @!P0 BRA `(.L_x_14) ;  /* 0x0000000000088947 */ /* 0x000fea0003800000 */
[----:B------:R0:W5:Y:S01]  /*1100*/  LD.E R90, desc[UR38][R4.64] ;  /* 0x00000026045a7980 */ /* 0x000162000c101900 */
[----:B------:R-:W-:Y:S05]  /*1110*/  BRA `(.L_x_15) ;  /* 0x0000000000247947 */ /* 0x000fea0003800000 */
.L_x_14:
[----:B------:R-:W-:Y:S02]  /*1120*/  ULDC.64 UR4, c[0x0][0x590] ;  /* 0x0001640000047ab9 */ /* 0x000fe40000000a00 */
[----:B------:R-:W-:-:S04]  /*1130*/  ISETP.NE.U32.AND P0, PT, RZ, UR4, PT ;  /* 0x00000004ff007c0c */ /* 0x000fc8000bf05070 */
[----:B------:R-:W-:-:S13]  /*1140*/  ISETP.NE.AND.EX P0, PT, RZ, UR5, PT, P0 ;  /* 0x00000005ff007c0c */ /* 0x000fda000bf05300 */
[----:B------:R-:W-:Y:S05]  /*1150*/  @!P0 BRA `(.L_x_16) ;  /* 0x00000000000c8947 */ /* 0x000fea0003800000 */
[----:B------:R-:W2:Y:S02]  /*1160*/  LDC.64 R90, c[0x0][0x590] ;  /* 0x00016400ff5a7b82 */ /* 0x000ea40000000a00 */
[----:B--2---:R2:W5:Y:S01]  /*1170*/  LDG.E R90, desc[UR38][R90.64] ;  /* 0x000000265a5a7981 */ /* 0x004562000c1e1900 */
[----:B------:R-:W-:Y:S05]  /*1180*/  BRA `(.L_x_15) ;  /* 0x0000000000087947 */ /* 0x000fea0003800000 */
.L_x_16:
[----:B------:R-:W-:Y:S02]  /*1190*/  ULDC UR4, c[0x0][0x584] ;  /* 0x0001610000047ab9 */ /* 0x000fe40000000800 */
[----:B------:R-:W-:-:S07]  /*11a0*/  IMAD.U32 R90, RZ, RZ, UR4 ;  /* 0x00000004ff5a7e24 */ /* 0x000fce000f8e00ff */
.L_x_15:
[----:B------:R-:W-:-:S13]  /*11b0*/  LOP3.LUT P0, RZ, R3, 0xff, RZ, 0xc0, !PT ;  /* 0x000000ff03ff7812 */ /* 0x000fda000780c0ff */
[----:B------:R-:W-:Y:S05]  /*11c0*/  @!P0 EXIT ;  /* 0x000000000000894d */ /* 0x000fea0003800000 */
[----:B------:R-:W3:Y:S01]  /*11d0*/  LDC R93, c[0x0][0x658] ;  /* 0x00019600ff5d7b82 */ /* 0x000ee20000000800 */
[----:B------:R-:W-:Y:S01]  /*11e0*/  LOP3.LUT R7, R7, 0x1, RZ, 0xc0, !PT ;  /* 0x0000000107077812 */ /* 0x000fe200078ec0ff */
[----:B------:R-:W-:Y:S01]  /*11f0*/  ULDC.64 UR6, c[0x0][0x288] ;  /* 0x0000a20000067ab9 */ /* 0x000fe20000000a00 */
[----:B------:R-:W-:Y:S01]  /*1200*/  SHF.R.U32.HI R3, RZ, 0x2, R95 ;  /* 0x00000002ff037819 */ /* 0x000fe2000001165f */
[----:B------:R-:W-:Y:S01]  /*1210*/  UIADD3 UR4, UR7, 0x3f, URZ ;  /* 0x0000003f07047890 */ /* 0x000fe2000fffe03f */
[----:B------:R-:W-:Y:S01]  /*1220*/  SHF.R.U32.HI R0, RZ, 0x1, R0 ;  /* 0x00000001ff007819 */ /* 0x000fe20000011600 */
[----:B------:R-:W-:Y:S01]  /*1230*/  IMAD.SHL.U32 R88, R7, 0x40, RZ ;  /* 0x0000004007587824 */ /* 0x000fe200078e00ff */
[----:B------:R-:W-:Y:S01]  /*1240*/  LOP3.LUT R3, R3, 0x7, RZ, 0xc0, !PT ;  /* 0x0000000703037812 */ /* 0x000fe200078ec0ff */
[----:B------:R-:W4:Y:S01]  /*1250*/  LDC.64 R8, c[0x0][0x5c8] ;  /* 0x00017200ff087b82 */ /* 0x000f220000000a00 */
[----:B------:R-:W-:Y:S01]  /*1260*/  USHF.R.S32.HI UR5, URZ, 0x1f, UR4 ;  /* 0x0000001f3f057899 */ /* 0x000fe20008011404 */
[----:B------:R-:W-:Y:S01]  /*1270*/  LOP3.LUT R0, R0, 0x30, RZ, 0xc0, !PT ;  /* 0x0000003000007812 */ /* 0x000fe200078ec0ff */
[----:B------:R-:W-:Y:S01]  /*1280*/  IMAD.MOV.U32 R6, RZ, RZ, 0x1 ;  /* 0x00000001ff067424 */ /* 0x000fe200078e00ff */
[--C-:B------:R-:W-:Y:S01]  /*1290*/  LOP3.LUT R88, R88, 0x40, R3.reuse, 0xe2, !PT ;  /* 0x0000004058587812 */ /* 0x100fe200078ee203 */
[----:B------:R-:W-:Y:S01]  /*12a0*/  ULEA.HI UR5, UR5, UR4, URZ, 0x6 ;  /* 0x0000000405057291 */ /* 0x000fe2000f8f303f */
[-C--:B01----:R-:W-:Y:S01]  /*12b0*/  IADD3 R4, RZ, -R0.reuse, -R3 ;  /* 0x80000000ff047210 */ /* 0x083fe20007ffe803 */
[----:B------:R-:W-:Y:S01]  /*12c0*/  IMAD.U32 R5, RZ, RZ, UR6 ;  /* 0x00000006ff057e24 */ /* 0x000fe2000f8e00ff */
[----:B------:R-:W0:Y:S01]  /*12d0*/  LDC R97, c[0x0][0x600] ;  /* 0x00018000ff617b82 */ /* 0x000e220000000800 */
[----:B------:R-:W-:Y:S01]  /*12e0*/  LOP3.LUT R88, R88, R0, RZ, 0xfc, !PT ;  /* 0x0000000058587212 */ /* 0x000fe200078efcff */
[----:B------:R-:W-:Y:S01]  /*12f0*/  IMAD.MOV.U32 R0, RZ, RZ, -0x1 ;  /* 0xffffffffff007424 */ /* 0x000fe200078e00ff */
[----:B------:R-:W-:Y:S01]  /*1300*/  USHF.R.S32.HI UR43, URZ, 0x6, UR5 ;  /* 0x000000063f2b7899 */ /* 0x000fe20008011405 */
[----:B------:R-:W-:Y:S01]  /*1310*/  LOP3.LUT R94, R95, 0x3, RZ, 0xc0, !PT ;  /* 0x000000035f5e7812 */ /* 0x000fe200078ec0ff */
[----:B------:R-:W-:Y:S01]  /*1320*/  IMAD R4, R7, -0x40, R4 ;  /* 0xffffffc007047824 */ /* 0x000fe200078e0204 */
[C---:B------:R-:W-:Y:S01]  /*1330*/  LOP3.LUT R96, R95.reuse, 0x80, RZ, 0xc0, !PT ;  /* 0x000000805f607812 */ /* 0x040fe200078ec0ff */
[----:B------:R-:W-:Y:S01]  /*1340*/  UISETP.LT.AND UP0, UPT, UR43, 0x1, UPT ;  /* 0x000000012b00788c */ /* 0x000fe2000bf01270 */
[-C--:B---3--:R-:W-:Y:S01]  /*1350*/  SHF.L.U32 R0, R0, R93.reuse, RZ ;  /* 0x0000005d00007219 */ /* 0x088fe200000006ff */
[----:B------:R-:W-:Y:S01]  /*1360*/  ULDC UR4, c[0x0][0x284] ;  /* 0x0000a10000047ab9 */ /* 0x000fe20000000800 */
[----:B------:R-:W-:Y:S01]  /*1370*/  IMAD R94, R94, -0x2, R5 ;  /* 0xfffffffe5e5e7824 */ /* 0x000fe200078e0205 */
[----:B------:R-:W-:Y:S01]  /*1380*/  USEL UR44, UR43, 0x1, UP0 ;  /* 0x000000012b2c7887 */ /* 0x000fe20008000000 */
[----:B------:R-:W-:Y:S01]  /*1390*/  SHF.L.U32 R93, R6, R93, RZ ;  /* 0x0000005d065d7219 */ /* 0x000fe200000006ff */
[----:B------:R-:W-:Y:S01]  /*13a0*/  IMAD.SHL.U32 R95, R95, 0x2, RZ ;  /* 0x000000025f5f7824 */ /* 0x000fe200078e00ff */
[----:B------:R-:W-:Y:S01]  /*13b0*/  LOP3.LUT R102, R18, 0x1, RZ, 0xfc, !PT ;  /* 0x0000000112667812 */ /* 0x000fe200078efcff */
[----:B------:R-:W-:Y:S01]  /*13c0*/  VIADD R99, R4, UR4 ;  /* 0x0000000404637c36 */ /* 0x000fe20008000000 */
[C---:B----4-:R-:W-:Y:S01]  /*13d0*/  SHF.L.U64.HI R92, R8.reuse, 0x3, R9 ;  /* 0x00000003085c7819 */ /* 0x050fe20000010209 */
[----:B--2---:R-:W-:Y:S01]  /*13e0*/  IMAD.SHL.U32 R91, R8, 0x8, RZ ;  /* 0x00000008085b7824 */ /* 0x004fe200078e00ff */
[----:B------:R-:W-:Y:S01]  /*13f0*/  SHF.R.U32.HI R96, RZ, 0x7, R96 ;  /* 0x00000007ff607819 */ /* 0x000fe20000011660 */
[----:B------:R-:W-:Y:S01]  /*1400*/  IMAD.MOV.U32 R89, RZ, RZ, RZ ;  /* 0x000000ffff597224 */ /* 0x000fe200078e00ff */
[----:B------:R-:W-:Y:S01]  /*1410*/  LOP3.LUT R98, RZ, R0, RZ, 0x33, !PT ;  /* 0x00000000ff627212 */ /* 0x000fe200078e33ff */
[----:B------:R-:W-:Y:S01]  /*1420*/  UIADD3 UR44, UR43, -UR44, URZ ;  /* 0x8000002c2b2c7290 */ /* 0x000fe2000fffe03f */
[----:B------:R-:W-:Y:S01]  /*1430*/  UMOV UR40, URZ ;  /* 0x0000003f00287c82 */ /* 0x000fe20008000000 */
[----:B0-----:R-:W-:Y:S01]  /*1440*/  VIADD R97, R97, 0xffffffff ;  /* 0xffffffff61617836 */ /* 0x001fe20000000000 */
[----:B------:R-:W-:-:S09]  /*1450*/  UMOV UR41, URZ ;  /* 0x0000003f00297c82 */ /* 0x000fd20008000000 */
.L_x_162:
[----:B0-----:R-:W0:Y:S01]  /*1460*/  SHFL.IDX PT, R0, R96, RZ, 0x1f ;  /* 0x00001fff60007589 */ /* 0x001e2200000e0000 */
[----:B-1----:R-:W1:Y:S01]  /*1470*/  S2UR UR7, SR_CgaCtaId ;  /* 0x00000000000779c3 */ /* 0x002e620000008800 */
[----:B------:R-:W-:Y:S01]  /*1480*/  UMOV UR6, 0x400 ;  /* 0x0000040000067882 */ /* 0x000fe20000000000 */
[----:B0-----:R-:W-:Y:S01]  /*1490*/  R2UR UR4, R0 ;  /* 0x00000000000472ca */ /* 0x001fe200000e0000 */
[----:B-1----:R-:W-:-:S12]  /*14a0*/  ULEA UR6, UR7, UR6, 0x18 ;  /* 0x0000000607067291 */ /* 0x002fd8000f8ec03f */
[----:B------:R-:W-:-:S04]  /*14b0*/  ULEA.HI UR5, UR4, UR4, URZ, 0x1 ;  /* 0x0000000404057291 */ /* 0x000fc8000f8f083f */
[----:B------:R-:W-:-:S04]  /*14c0*/  ULOP3.LUT UR5, UR5, 0x7fffe, URZ, 0xc0, !UPT ;  /* 0x0007fffe05057892 */ /* 0x000fc8000f8ec03f */
[----:B------:R-:W-:-:S03]  /*14d0*/  UIADD3 UR5, UR4, -UR5, URZ ;  /* 0x8000000504057290 */ /* 0x000fc6000fffe03f */
[----:B------:R-:W-:Y:S01]  /*14e0*/  ULDC UR4, c[0x0][0x28c] ;  /* 0x0000a30000047ab9 */ /* 0x000fe20000000800 */
[----:B------:R-:W-:Y:S01]  /*14f0*/  ULEA UR5, UR5, UR6, 0xd ;  /* 0x0000000605057291 */ /* 0x000fe2000f8e683f */
[----:B------:R-:W-:-:S03]  /*1500*/  ISETP.LT.AND P0, PT, RZ, UR4, PT ;  /* 0x00000004ff007c0c */ /* 0x000fc6000bf01270 */
[----:B------:R-:W-:-:S04]  /*1510*/  UIADD3 UR5, UR5, 0x100, URZ ;  /* 0x0000010005057890 */ /* 0x000fc8000fffe03f */
[----:B------:R-:W-:-:S04]  /*1520*/  USHF.R.U32.HI UR5, URZ, 0x4, UR5 ;  /* 0x000000043f057899 */ /* 0x000fc80008011605 */
[----:B------:R-:W-:-:S04]  /*1530*/  ULOP3.LUT UR5, UR5, 0x3fff, URZ, 0xc0, !UPT ;  /* 0x00003fff05057892 */ /* 0x000fc8000f8ec03f */
[----:B------:R-:W-:Y:S01]  /*1540*/  ULOP3.LUT UR45, UR5, 0x10000, URZ, 0xfc, !UPT ;  /* 0x00010000052d7892 */ /* 0x000fe2000f8efc3f */
[----:B--2345:R-:W-:Y:S11]  /*1550*/  @P0 BRA `(.L_x_17) ;  /* 0x0000000000400947 */ /* 0x03cff60003800000 */
[----:B------:R-:W-:Y:S01]  /*1560*/  MOV R0, 0x0 ;  /* 0x0000000000007802 */ /* 0x000fe20000000f00 */
[----:B------:R-:W-:Y:S01]  /*1570*/  ULDC.64 UR4, c[0x4][0x68] ;  /* 0x01001a0000047ab9 */ /* 0x000fe20000000a00 */
[----:B------:R-:W-:Y:S01]  /*1580*/  ULDC.64 UR6, c[0x4][0x8] ;  /* 0x0100020000067ab9 */ /* 0x000fe20000000a00 */
[----:B------:R-:W-:Y:S01]  /*1590*/  IMAD.U32 R4, RZ, RZ, UR4 ;  /* 0x00000004ff047e24 */ /* 0x000fe2000f8e00ff */
[----:B------:R0:W1:Y:S01]  /*15a0*/  LDC.64 R14, c[0x4][R0] ;  /* 0x01000000000e7b82 */ /* 0x0000620000000a00 */
[----:B------:R-:W-:Y:S01]  /*15b0*/  IMAD.U32 R5, RZ, RZ, UR5 ;  /* 0x00000005ff057e24 */ /* 0x000fe2000f8e00ff */
[----:B------:R-:W-:Y:S01]  /*15c0*/  ULDC.64 UR4, c[0x4][0x70] ;  /* 0x01001c0000047ab9 */ /* 0x000fe20000000a00 */
[----:B------:R-:W-:Y:S02]  /*15d0*/  IMAD.U32 R10, RZ, RZ, UR6 ;  /* 0x00000006ff0a7e24 */ /* 0x000fe4000f8e00ff */
[----:B------:R-:W-:Y:S02]  /*15e0*/  IMAD.U32 R6, RZ, RZ, UR4 ;  /* 0x00000004ff067e24 */ /* 0x000fe4000f8e00ff */
[----:B------:R-:W-:-:S02]  /*15f0*/  IMAD.U32 R7, RZ, RZ, UR5 ;  /* 0x00000005ff077e24 */ /* 0x000fc4000f8e00ff */
[----:B------:R-:W-:Y:S02]  /*1600*/  IMAD.U32 R11, RZ, RZ, UR7 ;  /* 0x00000007ff0b7e24 */ /* 0x000fe4000f8e00ff */
[----:B------:R-:W-:Y:S02]  /*1610*/  IMAD.MOV.U32 R8, RZ, RZ, 0x1e1 ;  /* 0x000001e1ff087424 */ /* 0x000fe400078e00ff */
[----:B------:R-:W-:Y:S02]  /*1620*/  IMAD.MOV.U32 R12, RZ, RZ, 0x1 ;  /* 0x00000001ff0c7424 */ /* 0x000fe400078e00ff */
[----:B0-----:R-:W-:-:S07]  /*1630*/  IMAD.MOV.U32 R13, RZ, RZ, RZ ;  /* 0x000000ffff0d7224 */ /* 0x001fce00078e00ff */
[----:B------:R-:W-:-:S07]  /*1640*/  LEPC R20, `(.L_x_17) ;  /* 0x000000001014794e */ /* 0x000fce0000000000 */
[----:B-1---5:R-:W-:Y:S05]  /*1650*/  CALL.ABS.NOINC R14 ;  /* 0x000000000e007343 */ /* 0x022fea0003c00000 */
.L_x_17:
[----:B------:R-:W-:-:S13]  /*1660*/  ISETP.NE.AND P0, PT, R102, 0x3, PT ;  /* 0x000000036600780c */ /* 0x000fda0003f05270 */
[----:B------:R-:W-:Y:S05]  /*1670*/  @!P0 BRA `(.L_x_18) ;  /* 0x0000000000048947 */ /* 0x000fea0003800000 */
[----:B------:R-:W-:Y:S01]  /*1680*/  BPT.TRAP 0x1 ;  /* 0x000000040000795c */ /* 0x000fe20000300000 */
.L_x_18:
[----:B------:R-:W0:Y:S01]  /*1690*/  S2UR UR5, SR_CgaCtaId ;  /* 0x00000000000579c3 */ /* 0x000e220000008800 */
[----:B------:R-:W-:Y:S01]  /*16a0*/  UMOV UR4, 0x400 ;  /* 0x0000040000047882 */ /* 0x000fe20000000000 */
[----:B------:R-:W-:Y:S02]  /*16b0*/  IMAD.U32 R0, RZ, RZ, UR40 ;  /* 0x00000028ff007e24 */ /* 0x000fe4000f8e00ff */
[----:B------:R-:W-:-:S03]  /*16c0*/  IMAD.U32 R3, RZ, RZ, UR41 ;  /* 0x00000029ff037e24 */ /* 0x000fc6000f8e00ff */
[----:B------:R-:W-:Y:S01]  /*16d0*/  SHF.L.U32 R0, R0, 0x1f, RZ ;  /* 0x0000001f00007819 */ /* 0x000fe200000006ff */
[----:B0-----:R-:W-:-:S06]  /*16e0*/  ULEA UR4, UR5, UR4, 0x18 ;  /* 0x0000000405047291 */ /* 0x001fcc000f8ec03f */
[----:B------:R-:W-:-:S04]  /*16f0*/  IMAD.U32 R6, RZ, RZ, UR4 ;  /* 0x00000004ff067e24 */ /* 0x000fc8000f8e00ff */
[----:B------:R-:W-:-:S04]  /*1700*/  IMAD R3, R3, 0x8, R6 ;  /* 0x0000000803037824 */ /* 0x000fc800078e0206 */
[----:B------:R0:W1:Y:S01]  /*1710*/  SYNCS.PHASECHK.TRANS64.TRYWAIT P1, [R3+URZ], R0 ;  /* 0x00000000030075a7 */ /* 0x000062000802017f */
[----:B------:R-:W-:Y:S05]  /*1720*/  @!P0 BRA `(.L_x_19) ;  /* 0x0000000000048947 */ /* 0x000fea0003800000 */
[----:B------:R-:W-:Y:S01]  /*1730*/  BPT.TRAP 0x1 ;  /* 0x000000040000795c */ /* 0x000fe20000300000 */
.L_x_19:
[----:B------:R-:W-:-:S05]  /*1740*/  IMAD.U32 R4, RZ, RZ, UR44 ;  /* 0x0000002cff047e24 */ /* 0x000fca000f8e00ff */
[----:B------:R-:W-:Y:S01]  /*1750*/  ISETP.GE.AND P2, PT, R4, 0x1, PT ;  /* 0x000000010400780c */ /* 0x000fe20003f46270 */
[----:B-1----:R-:W-:-:S12]  /*1760*/  @P1 BRA `(.L_x_20) ;  /* 0x0000000000081947 */ /* 0x002fd80003800000 */
[----:B------:R-:W1:Y:S02]  /*1770*/  SYNCS.PHASECHK.TRANS64.TRYWAIT P1, [R3+URZ], R0 ;  /* 0x00000000030075a7 */ /* 0x000e64000802017f */
[----:B-1----:R-:W-:Y:S05]  /*1780*/  @!P1 BRA `(.L_x_21) ;  /* 0x0000006400b89947 */ /* 0x002fea0003800000 */
.L_x_20:
[----:B------:R-:W-:Y:S05]  /*1790*/  WARPSYNC.ALL ;  /* 0x0000000000007948 */ /* 0x000fea0003800000 */
[----:B------:R-:W-:Y:S01]  /*17a0*/  R2UR UR4, R6 ;  /* 0x00000000060472ca */ /* 0x000fe200000e0000 */
[----:B------:R-:W-:Y:S01]  /*17b0*/  ULEA UR5, UR41, UR45, 0xa ;  /* 0x0000002d29057291 */ /* 0x000fe2000f8e503f */
[----:B------:R-:W-:Y:S01]  /*17c0*/  WARPGROUP.ARRIVE ;  /* 0x00000000000079c5 */ /* 0x000fe20000000000 */
[----:B------:R-:W-:Y:S01]  /*17d0*/  UMOV UR9, 0x40000040 ;  /* 0x4000004000097882 */ /* 0x000fe20000000000 */
[----:B------:R-:W-:-:S04]  /*17e0*/  UMOV UR11, 0x40000040 ;  /* 0x40000040000b7882 */ /* 0x000fc80000000000 */
[----:B------:R-:W-:-:S05]  /*17f0*/  UMOV UR8, UR5 ;  /* 0x0000000500087c82 */ /* 0x000fca0008000000 */
[----:B------:R-:W-:-:S04]  /*1800*/  UIADD3 UR4, UR4, 0xc100, URZ ;  /* 0x0000c10004047890 */ /* 0x000fc8000fffe03f */
[----:B------:R-:W-:-:S04]  /*1810*/  USHF.R.U32.HI UR4, URZ, 0x4, UR4 ;  /* 0x000000043f047899 */ /* 0x000fc80008011604 */
[----:B------:R-:W-:-:S04]  /*1820*/  ULOP3.LUT UR4, UR4, 0x3fff, URZ, 0xc0, !UPT ;  /* 0x00003fff04047892 */ /* 0x000fc8000f8ec03f */
[----:B------:R-:W-:-:S04]  /*1830*/  ULOP3.LUT UR4, UR4, 0x2000000, URZ, 0xfc, !UPT ;  /* 0x0200000004047892 */ /* 0x000fc8000f8efc3f */
[----:B------:R-:W-:-:S07]  /*1840*/  ULEA UR6, UR41, UR4, 0xa ;  /* 0x0000000429067291 */ /* 0x000fce000f8e503f */
[----:B------:R-:W-:Y:S02]  /*1850*/  UMOV UR10, UR6 ;  /* 0x00000006000a7c82 */ /* 0x000fe40008000000 */
[----:B------:R-:W-:Y:S01]  /*1860*/  HGMMA.64x128x16.F32 R24, gdesc[UR8].tnspB, RZ, !UPT, gsb0 ;  /* 0x41e00000081879f0 */ /* 0x000fe2000c0008ff */
[----:B------:R-:W-:Y:S02]  /*1870*/  UIADD3 UR8, UR5, 0x2, URZ ;  /* 0x0000000205087890 */ /* 0x000fe4000fffe03f */
[----:B------:R-:W-:Y:S01]  /*1880*/  UIADD3 UR10, UR6, 0x80, URZ ;  /* 0x00000080060a7890 */ /* 0x000fe2000fffe03f */
[----:B------:R-:W-:Y:S01]  /*1890*/  UMOV UR9, 0x40000040 ;  /* 0x4000004000097882 */ /* 0x000fe20000000000 */
[----:B------:R-:W-:Y:S01]  /*18a0*/  UMOV UR11, 0x40000040 ;  /* 0x40000040000b7882 */ /* 0x000fe20000000000 */
[----:B------:R-:W-:Y:S02]  /*18b0*/  WARPGROUP.DEPBAR.LE gsb0, 0x0 ;  /* 0x00008000000079c5 */ /* 0x000fe40000010000 */
[----:B------:R-:W-:-:S06]  /*18c0*/  WARPGROUP.ARRIVE ;  /* 0x00000000000079c5 */ /* 0x000fcc0000000000 */
[----:B------:R-:W-:Y:S01]  /*18d0*/  HGMMA.64x128x16.F32 R24, gdesc[UR8].tnspB, R24, gsb0 ;  /* 0x41e00000081879f0 */ /* 0x000fe20008000818 */
        /* <DEDUP_REMOVED lines=13> */
[----:B------:R-:W-:Y:S03]  /*19b0*/  HGMMA.64x128x16.F32 R24, gdesc[UR8].tnspB, R24, gsb0 ;  /* 0x41e00000081879f0 */ /* 0x000fe60008000818 */
[----:B------:R-:W-:Y:S02]  /*19c0*/  WARPGROUP.DEPBAR.LE gsb0, 0x0 ;  /* 0x00008000000079c5 */ /* 0x000fe40000010000 */
[----:B------:R-:W-:Y:S05]  /*19d0*/  @!P2 BRA `(.L_x_22) ;  /* 0x000000040028a947 */ /* 0x000fea0003800000 */
[----:B------:R-:W-:Y:S01]  /*19e0*/  UIADD3 UR5, UR41, 0x1, URZ ;  /* 0x0000000129057890 */ /* 0x000fe2000fffe03f */
[----:B01----:R-:W-:Y:S02]  /*19f0*/  IMAD.U32 R0, RZ, RZ, UR44 ;  /* 0x0000002cff007e24 */ /* 0x003fe4000f8e00ff */
[----:B------:R-:W-:Y:S01]  /*1a00*/  IMAD.U32 R3, RZ, RZ, UR41 ;  /* 0x00000029ff037e24 */ /* 0x000fe2000f8e00ff */
[----:B------:R-:W-:-:S04]  /*1a10*/  UISETP.NE.AND UP0, UPT, UR5, 0x3, UPT ;  /* 0x000000030500788c */ /* 0x000fc8000bf05270 */
[----:B------:R-:W-:Y:S02]  /*1a20*/  USEL UR6, URZ, 0x1, UP0 ;  /* 0x000000013f067887 */ /* 0x000fe40008000000 */
[----:B------:R-:W-:Y:S02]  /*1a30*/  USEL UR5, UR5, URZ, UP0 ;  /* 0x0000003f05057287 */ /* 0x000fe40008000000 */
[----:B------:R-:W-:-:S06]  /*1a40*/  ULOP3.LUT UR6, UR40, UR6, URZ, 0x3c, !UPT ;  /* 0x0000000628067292 */ /* 0x000fcc000f8e3c3f */
[----:B------:R-:W-:-:S07]  /*1a50*/  IMAD.U32 R7, RZ, RZ, UR6 ;  /* 0x00000006ff077e24 */ /* 0x000fce000f8e00ff */
.L_x_29:
[----:B------:R-:W-:Y:S05]  /*1a60*/  @!P0 BRA `(.L_x_23) ;  /* 0x0000000000048947 */ /* 0x000fea0003800000 */
[----:B------:R-:W-:Y:S01]  /*1a70*/  BPT.TRAP 0x1 ;  /* 0x000000040000795c */ /* 0x000fe20000300000 */
.L_x_23:
[----:B------:R-:W0:Y:S01]  /*1a80*/  S2UR UR7, SR_CgaCtaId ;  /* 0x00000000000779c3 */ /* 0x000e220000008800 */
[----:B------:R-:W-:Y:S01]  /*1a90*/  UMOV UR6, 0x400 ;  /* 0x0000040000067882 */ /* 0x000fe20000000000 */
[----:B------:R-:W-:Y:S01]  /*1aa0*/  IMAD.U32 R5, RZ, RZ, UR5 ;  /* 0x00000005ff057e24 */ /* 0x000fe2000f8e00ff */
[----:B------:R-:W-:Y:S01]  /*1ab0*/  SHF.L.U32 R4, R7, 0x1f, RZ ;  /* 0x0000001f07047819 */ /* 0x000fe200000006ff */
[----:B0-----:R-:W-:-:S06]  /*1ac0*/  ULEA UR6, UR7, UR6, 0x18 ;  /* 0x0000000607067291 */ /* 0x001fcc000f8ec03f */
[----:B------:R-:W-:-:S04]  /*1ad0*/  IMAD.U32 R6, RZ, RZ, UR6 ;  /* 0x00000006ff067e24 */ /* 0x000fc8000f8e00ff */
[----:B------:R-:W-:-:S04]  /*1ae0*/  IMAD R5, R5, 0x8, R6 ;  /* 0x0000000805057824 */ /* 0x000fc800078e0206 */
[----:B------:R0:W1:Y:S01]  /*1af0*/  SYNCS.PHASECHK.TRANS64.TRYWAIT P1, [R5+URZ], R4 ;  /* 0x00000004050075a7 */ /* 0x000062000802017f */
[----:B------:R-:W-:Y:S05]  /*1b00*/  @!P0 BRA `(.L_x_24) ;  /* 0x0000000000048947 */ /* 0x000fea0003800000 */
[----:B------:R-:W-:Y:S01]  /*1b10*/  BPT.TRAP 0x1 ;  /* 0x000000040000795c */ /* 0x000fe20000300000 */
.L_x_24:
[----:B-1----:R-:W-:Y:S05]  /*1b20*/  @P1 BRA `(.L_x_25) ;  /* 0x0000000000081947 */ /* 0x002fea0003800000 */
[----:B------:R-:W1:Y:S02]  /*1b30*/  SYNCS.PHASECHK.TRANS64.TRYWAIT P1, [R5+URZ], R4 ;  /* 0x00000004050075a7 */ /* 0x000e64000802017f */
[----:B-1----:R-:W-:Y:S05]  /*1b40*/  @!P1 BRA `(.L_x_26) ;  /* 0x0000006000dc9947 */ /* 0x002fea0003800000 */
.L_x_25:
[----:B------:R-:W-:Y:S01]  /*1b50*/  ULEA UR6, UR5, UR45, 0xa ;  /* 0x0000002d05067291 */ /* 0x000fe2000f8e503f */
[----:B------:R-:W-:Y:S01]  /*1b60*/  WARPGROUP.ARRIVE ;  /* 0x00000000000079c5 */ /* 0x000fe20000000000 */
[----:B------:R-:W-:Y:S01]  /*1b70*/  ULEA UR7, UR5, UR4, 0xa ;  /* 0x0000000405077291 */ /* 0x000fe2000f8e503f */
[----:B------:R-:W-:Y:S01]  /*1b80*/  UMOV UR9, 0x40000040 ;  /* 0x4000004000097882 */ /* 0x000fe20000000000 */
[----:B------:R-:W-:-:S03]  /*1b90*/  UMOV UR11, 0x40000040 ;  /* 0x40000040000b7882 */ /* 0x000fc60000000000 */
[----:B------:R-:W-:Y:S02]  /*1ba0*/  UMOV UR8, UR6 ;  /* 0x0000000600087c82 */ /* 0x000fe40008000000 */
[----:B------:R-:W-:Y:S02]  /*1bb0*/  UMOV UR10, UR7 ;  /* 0x00000007000a7c82 */ /* 0x000fe40008000000 */
[----:B------:R-:W-:Y:S01]  /*1bc0*/  HGMMA.64x128x16.F32 R24, gdesc[UR8].tnspB, R24, gsb0 ;  /* 0x41e00000081879f0 */ /* 0x000fe20008000818 */
[----:B------:R-:W-:Y:S02]  /*1bd0*/  UIADD3 UR8, UR6, 0x2, URZ ;  /* 0x0000000206087890 */ /* 0x000fe4000fffe03f */
[----:B------:R-:W-:Y:S01]  /*1be0*/  UIADD3 UR10, UR7, 0x80, URZ ;  /* 0x00000080070a7890 */ /* 0x000fe2000fffe03f */
[----:B------:R-:W-:Y:S01]  /*1bf0*/  UMOV UR9, 0x40000040 ;  /* 0x4000004000097882 */ /* 0x000fe20000000000 */
[----:B------:R-:W-:Y:S01]  /*1c00*/  UMOV UR11, 0x40000040 ;  /* 0x40000040000b7882 */ /* 0x000fe20000000000 */
[----:B------:R-:W-:-:S02]  /*1c10*/  WARPGROUP.DEPBAR.LE gsb0, 0x0 ;  /* 0x00008000000079c5 */ /* 0x000fc40000010000 */
        /* <DEDUP_REMOVED lines=18> */
[----:B------:R-:W-:Y:S01]  /*1d40*/  BPT.TRAP 0x1 ;  /* 0x000000040000795c */ /* 0x000fe20000300000 */
.L_x_27:
[----:B------:R-:W-:-:S13]  /*1d50*/  ISETP.NE.AND P1, PT, R22, RZ, PT ;  /* 0x000000ff1600720c */ /* 0x000fda0003f25270 */
[----:B01----:R-:W-:-:S04]  /*1d60*/  @P1 IMAD R4, R3, 0x8, R6 ;  /* 0x0000000803041824 */ /* 0x003fc800078e0206 */
[----:B------:R-:W-:-:S05]  /*1d70*/  @P1 VIADD R4, R4, 0x18 ;  /* 0x0000001804041836 */ /* 0x000fca0000000000 */
[----:B------:R-:W-:-:S04]  /*1d80*/  @P1 PRMT R4, R19, 0x654, R4 ;  /* 0x0000065413041816 */ /* 0x000fc80000000004 */
[----:B------:R0:W-:Y:S01]  /*1d90*/  @P1 SYNCS.ARRIVE.TRANS64.RED.A1T0 RZ, [R4+URZ], RZ ;  /* 0x000000ff04ff19a7 */ /* 0x0001e2000810043f */
[----:B------:R-:W-:-:S13]  /*1da0*/  ISETP.GT.U32.AND P1, PT, R18, 0x1, PT ;  /* 0x000000011200780c */ /* 0x000fda0003f24070 */
[----:B0-----:R-:W-:Y:S05]  /*1db0*/  @P1 BRA `(.L_x_28) ;  /* 0x0000000000041947 */ /* 0x001fea0003800000 */
[----:B------:R-:W-:Y:S01]  /*1dc0*/  BPT.TRAP 0x1 ;  /* 0x000000040000795c */ /* 0x000fe20000300000 */
.L_x_28:
[----:B------:R-:W-:Y:S01]  /*1dd0*/  UIADD3 UR5, UR5, 0x1, URZ ;  /* 0x0000000105057890 */ /* 0x000fe2000fffe03f */
[C---:B------:R-:W-:Y:S01]  /*1de0*/  ISETP.GT.AND P2, PT, R0.reuse, 0x1, PT ;  /* 0x000000010000780c */ /* 0x040fe20003f44270 */
[----:B------:R-:W-:Y:S02]  /*1df0*/  VIADD R3, R3, 0x1 ;  /* 0x0000000103037836 */ /* 0x000fe40000000000 */
[----:B------:R-:W-:Y:S01]  /*1e00*/  UISETP.NE.AND UP0, UPT, UR5, 0x3, UPT ;  /* 0x000000030500788c */ /* 0x000fe2000bf05270 */
[----:B------:R-:W-:Y:S02]  /*1e10*/  VIADD R0, R0, 0xffffffff ;  /* 0xffffffff00007836 */ /* 0x000fe40000000000 */
[C---:B------:R-:W-:Y:S01]  /*1e20*/  ISETP.NE.AND P1, PT, R3.reuse, 0x3, PT ;  /* 0x000000030300780c */ /* 0x040fe20003f25270 */
[----:B------:R-:W-:Y:S02]  /*1e30*/  USEL UR6, URZ, 0x1, UP0 ;  /* 0x000000013f067887 */ /* 0x000fe40008000000 */
[----:B------:R-:W-:Y:S01]  /*1e40*/  USEL UR5, UR5, URZ, UP0 ;  /* 0x0000003f05057287 */ /* 0x000fe20008000000 */
[----:B------:R-:W-:-:S03]  /*1e50*/  SEL R3, R3, RZ, P1 ;  /* 0x000000ff03037207 */ /* 0x000fc60000800000 */
[----:B------:R-:W-:Y:S01]  /*1e60*/  LOP3.LUT R7, R7, UR6, RZ, 0x3c, !PT ;  /* 0x0000000607077c12 */ /* 0x000fe2000f8e3cff */
[----:B------:R-:W-:Y:S07]  /*1e70*/  @P2 BRA `(.L_x_29) ;  /* 0xfffffff800f82947 */ /* 0x000fee000383ffff */
.L_x_22:
[----:B01----:R-:W0:Y:S02]  /*1e80*/  LDC R0, c[0x0][0x28c] ;  /* 0x0000a300ff007b82 */ /* 0x003e240000000800 */
[----:B0-----:R-:W-:-:S13]  /*1e90*/  ISETP.GE.AND P1, PT, R0, 0x1, PT ;  /* 0x000000010000780c */ /* 0x001fda0003f26270 */
[----:B------:R-:W-:Y:S05]  /*1ea0*/  @!P1 BRA `(.L_x_30) ;  /* 0x0000000000449947 */ /* 0x000fea0003800000 */
[----:B------:R-:W-:Y:S05]  /*1eb0*/  @!P0 BRA `(.L_x_31) ;  /* 0x0000000000048947 */ /* 0x000fea0003800000 */
[----:B------:R-:W-:Y:S01]  /*1ec0*/  BPT.TRAP 0x1 ;  /* 0x000000040000795c */ /* 0x000fe20000300000 */
.L_x_31:
[----:B------:R-:W-:-:S13]  /*1ed0*/  ISETP.NE.AND P0, PT, R22, RZ, PT ;  /* 0x000000ff1600720c */ /* 0x000fda0003f05270 */
[----:B------:R-:W-:-:S05]  /*1ee0*/  VOTEU.ANY UP0, P0 ;  /* 0x00000000003f7886 */ /* 0x000fca0000000100 */
[----:B------:R-:W-:-:S06]  /*1ef0*/  @UP0 UIADD3 UR4, UR44, UR41, URZ ;  /* 0x000000292c040290 */ /* 0x000fcc000fffe03f */
[----:B------:R-:W-:Y:S02]  /*1f00*/  IMAD.U32 R4, RZ, RZ, UR4 ;  /* 0x00000004ff047e24 */ /* 0x000fe4000f8e00ff */
[----:B------:R-:W-:Y:S02]  /*1f10*/  IMAD.U32 R3, RZ, RZ, UR4 ;  /* 0x00000004ff037e24 */ /* 0x000fe4000f8e00ff */
[----:B------:R-:W-:-:S05]  /*1f20*/  @P0 IMAD.WIDE.U32 R4, R4, -0x55555555, RZ ;  /* 0xaaaaaaab04040825 */ /* 0x000fca00078e00ff */
[----:B------:R-:W-:-:S05]  /*1f30*/  @P0 SHF.R.U32.HI R0, RZ, 0x1, R5 ;  /* 0x00000001ff000819 */ /* 0x000fca0000011605 */
[----:B------:R-:W-:-:S04]  /*1f40*/  @P0 IMAD R0, R0, -0x3, R3 ;  /* 0xfffffffd00000824 */ /* 0x000fc800078e0203 */
[----:B------:R-:W-:-:S04]  /*1f50*/  @P0 IMAD R0, R0, 0x8, R6 ;  /* 0x0000000800000824 */ /* 0x000fc800078e0206 */
[----:B------:R-:W-:-:S05]  /*1f60*/  @P0 VIADD R0, R0, 0x18 ;  /* 0x0000001800000836 */ /* 0x000fca0000000000 */
[----:B------:R-:W-:-:S04]  /*1f70*/  @P0 PRMT R0, R19, 0x654, R0 ;  /* 0x0000065413000816 */ /* 0x000fc80000000000 */
[----:B------:R0:W-:Y:S01]  /*1f80*/  @P0 SYNCS.ARRIVE.TRANS64.RED.A1T0 RZ, [R0+URZ], RZ ;  /* 0x000000ff00ff09a7 */ /* 0x0001e2000810043f */
[----:B------:R-:W-:-:S13]  /*1f90*/  ISETP.GT.U32.AND P0, PT, R18, 0x1, PT ;  /* 0x000000011200780c */ /* 0x000fda0003f04070 */
[----:B0-----:R-:W-:Y:S05]  /*1fa0*/  @P0 BRA `(.L_x_30) ;  /* 0x0000000000040947 */ /* 0x001fea0003800000 */
[----:B------:R-:W-:Y:S01]  /*1fb0*/  BPT.TRAP 0x1 ;  /* 0x000000040000795c */ /* 0x000fe20000300000 */
.L_x_30:
[----:B------:R-:W-:Y:S01]  /*1fc0*/  IMAD.SHL.U32 R100, R100, 0x80, RZ ;  /* 0x0000008064647824 */ /* 0x000fe200078e00ff */
[----:B------:R-:W-:Y:S01]  /*1fd0*/  UIADD3 UR41, UR43, UR41, URZ ;  /* 0x000000292b297290 */ /* 0x000fe2000fffe03f */
[----:B------:R-:W-:Y:S01]  /*1fe0*/  SHF.R.S32.HI R11, RZ, 0x1f, R101 ;  /* 0x0000001fff0b7819 */ /* 0x000fe20000011465 */
[----:B------:R-:W-:Y:S01]  /*1ff0*/  UISETP.GE.U32.AND UP1, UPT, UR43, 0x3, UPT ;  /* 0x000000032b00788c */ /* 0x000fe2000bf26070 */
[----:B------:R-:W-:Y:S01]  /*2000*/  IMAD.SHL.U32 R6, R103, 0x80, RZ ;  /* 0x0000008067067824 */ /* 0x000fe200078e00ff */
[----:B------:R-:W-:Y:S01]  /*2010*/  ULDC UR7, c[0x0][0x288] ;  /* 0x0000a20000077ab9 */ /* 0x000fe20000000800 */
[C---:B------:R-:W-:Y:S01]  /*2020*/  LOP3.LUT R8, R100.reuse, 0x6, R95, 0xf8, !PT ;  /* 0x0000000664087812 */ /* 0x040fe200078ef85f */
[----:B------:R-:W-:Y:S01]  /*2030*/  UISETP.GT.U32.AND UP0, UPT, UR41, 0x2, UPT ;  /* 0x000000022900788c */ /* 0x000fe2000bf04070 */
[----:B------:R-:W-:Y:S01]  /*2040*/  ISETP.GE.AND P0, PT, R100, UR7, PT ;  /* 0x0000000764007c0c */ /* 0x000fe2000bf06270 */
[----:B------:R-:W-:Y:S01]  /*2050*/  ULDC.64 UR4, c[0x0][0x5d0] ;  /* 0x0001740000047ab9 */ /* 0x000fe20000000a00 */
[--C-:B------:R-:W-:Y:S01]  /*2060*/  SHF.R.S32.HI R9, RZ, 0x1f, R8.reuse ;  /* 0x0000001fff097819 */ /* 0x100fe20000011408 */
[----:B------:R-:W-:Y:S01]  /*2070*/  ULDC UR10, c[0x0][0x284] ;  /* 0x0000a100000a7ab9 */ /* 0x000fe20000000800 */
[----:B------:R-:W-:Y:S01]  /*2080*/  IMAD R0, R11, UR4, RZ ;  /* 0x000000040b007c24 */ /* 0x000fe2000f8e02ff */
[----:B------:R-:W-:Y:S01]  /*2090*/  UISETP.LT.U32.AND UP0, UPT, UR43, 0x3, UP0 ;  /* 0x000000032b00788c */ /* 0x000fe20008701070 */
[----:B------:R-:W-:Y:S01]  /*20a0*/  ISETP.GE.OR P0, PT, R6, UR10, P0 ;  /* 0x0000000a06007c0c */ /* 0x000fe20008706670 */
[----:B------:R-:W-:Y:S01]  /*20b0*/  IMAD.WIDE.U32 R4, R101, UR4, R8 ;  /* 0x0000000465047c25 */ /* 0x000fe2000f8e0008 */
[----:B------:R-:W-:Y:S01]  /*20c0*/  ULDC.64 UR8, c[0x0][0x5c8] ;  /* 0x0001720000087ab9 */ /* 0x000fe20000000a00 */
[----:B------:R-:W-:-:S02]  /*20d0*/  USEL UR6, URZ, 0x1, !UP0 ;  /* 0x000000013f067887 */ /* 0x000fc4000c000000 */
[----:B------:R-:W-:Y:S01]  /*20e0*/  IMAD R3, R101, UR5, R0 ;  /* 0x0000000565037c24 */ /* 0x000fe2000f8e0200 */
[----:B------:R-:W-:Y:S01]  /*20f0*/  @UP1 UIMAD.WIDE.U32 UR4, UR41, -0x55555555, URZ ;  /* 0xaaaaaaab290418a5 */ /* 0x000fe2000f8e003f */
[----:B------:R-:W-:Y:S01]  /*2100*/  IMAD.WIDE R104, R103, 0x80, R88 ;  /* 0x0000008067687825 */ /* 0x000fe200078e0258 */
[----:B------:R-:W-:Y:S02]  /*2110*/  ULOP3.LUT UR40, UR40, UR6, URZ, 0x3c, !UPT ;  /* 0x0000000628287292 */ /* 0x000fe4000f8e3c3f */
[----:B------:R-:W-:Y:S01]  /*2120*/  @UP1 USHF.R.U32.HI UR4, URZ, 0x1, UR5 ;  /* 0x000000013f041899 */ /* 0x000fe20008011605 */
[----:B------:R-:W-:Y:S02]  /*2130*/  IMAD.IADD R5, R5, 0x1, R3 ;  /* 0x0000000105057824 */ /* 0x000fe400078e0203 */
[----:B------:R-:W-:Y:S01]  /*2140*/  IMAD R3, R105, UR8, RZ ;  /* 0x0000000869037c24 */ /* 0x000fe2000f8e02ff */
[----:B------:R-:W-:Y:S01]  /*2150*/  @UP1 ULOP3.LUT UR40, UR40, 0x1, UR4, 0x78, !UPT ;  /* 0x0000000128281892 */ /* 0x000fe2000f8e7804 */
[----:B------:R-:W-:-:S04]  /*2160*/  IMAD.WIDE.U32 R106, R104, UR8, R4 ;  /* 0x00000008686a7c25 */ /* 0x000fc8000f8e0004 */
[----:B------:R-:W-:Y:S02]  /*2170*/  IMAD R7, R104, UR9, R3 ;  /* 0x0000000968077c24 */ /* 0x000fe4000f8e0203 */
[----:B------:R-:W-:Y:S01]  /*2180*/  IMAD.MOV.U32 R0, RZ, RZ, -0x1 ;  /* 0xffffffffff007424 */ /* 0x000fe200078e00ff */
[----:B------:R-:W-:Y:S06]  /*2190*/  @P0 BRA `(.L_x_32) ;  /* 0x00000040001c0947 */ /* 0x000fec0003800000 */
[----:B-----5:R-:W-:Y:S01]  /*21a0*/  FSETP.NEU.AND P0, PT, R90, RZ, PT ;  /* 0x000000ff5a00720b */ /* 0x020fe20003f0d000 */
[----:B------:R-:W-:Y:S01]  /*21b0*/  IMAD.IADD R4, R94, 0x1, -R100 ;  /* 0x000000015e047824 */ /* 0x000fe200078e0a64 */
[----:B------:R-:W-:Y:S01]  /*21c0*/  BSSY B0, `(.L_x_32) ;  /* 0x0000404000007945 */ /* 0x000fe20003800000 */
[----:B------:R-:W-:Y:S02]  /*21d0*/  IMAD.IADD R3, R99, 0x1, -R6 ;  /* 0x0000000163037824 */ /* 0x000fe400078e0a06 */
[----:B------:R-:W-:Y:S01]  /*21e0*/  IMAD.IADD R103, R107, 0x1, R7 ;  /* 0x000000016b677824 */ /* 0x000fe200078e0207 */
[----:B------:R-:W-:-:S04]  /*21f0*/  ISETP.GT.AND P2, PT, R4, RZ, PT ;  /* 0x000000ff0400720c */ /* 0x000fc80003f44270 */
[----:B------:R-:W-:-:S03]  /*2200*/  ISETP.GT.AND P1, PT, R3, RZ, P2 ;  /* 0x000000ff0300720c */ /* 0x000fc60001724270 */
[----:B------:R-:W-:Y:S10]  /*2210*/  @!P0 BRA `(.L_x_33) ;  /* 0x0000002c00288947 */ /* 0x000ff40003800000 */
[----:B------:R-:W0:Y:S01]  /*2220*/  LDC.64 R110, c[0x0][0x5b8] ;  /* 0x00016e00ff6e7b82 */ /* 0x000e220000000a00 */
[----:B------:R-:W-:-:S07]  /*2230*/  ULDC.64 UR4, c[0x0][0x5c0] ;  /* 0x0001700000047ab9 */ /* 0x000fce0000000a00 */
[----:B------:R-:W1:Y:S08]  /*2240*/  LDC.64 R112, c[0x0][0x5b0] ;  /* 0x00016c00ff707b82 */ /* 0x000e700000000a00 */
[----:B------:R-:W2:Y:S01]  /*2250*/  LDC.64 R114, c[0x0][0x5a8] ;  /* 0x00016a00ff727b82 */ /* 0x000ea20000000a00 */
[-C--:B0-----:R-:W-:Y:S02]  /*2260*/  IMAD R6, R11, R110.reuse, RZ ;  /* 0x0000006e0b067224 */ /* 0x081fe400078e02ff */
[----:B------:R-:W-:-:S04]  /*2270*/  IMAD.WIDE.U32 R108, R101, R110, R8 ;  /* 0x0000006e656c7225 */ /* 0x000fc800078e0008 */
[----:B------:R-:W-:Y:S02]  /*2280*/  IMAD R107, R101, R111, R6 ;  /* 0x0000006f656b7224 */ /* 0x000fe400078e0206 */
[-C--:B-1----:R-:W-:Y:S02]  /*2290*/  IMAD R5, R105, R112.reuse, RZ ;  /* 0x0000007069057224 */ /* 0x082fe400078e02ff */
[----:B------:R-:W-:Y:S02]  /*22a0*/  IMAD.IADD R13, R109, 0x1, R107 ;  /* 0x000000016d0d7824 */ /* 0x000fe400078e026b */
[----:B------:R-:W-:Y:S02]  /*22b0*/  IMAD.MOV.U32 R12, RZ, RZ, R108 ;  /* 0x000000ffff0c7224 */ /* 0x000fe400078e006c */
[C---:B------:R-:W-:Y:S02]  /*22c0*/  IMAD R111, R104.reuse, R113, R5 ;  /* 0x00000071686f7224 */ /* 0x040fe400078e0205 */
[----:B------:R-:W-:-:S04]  /*22d0*/  IMAD.WIDE.U32 R6, R104, R112, R12 ;  /* 0x0000007068067225 */ /* 0x000fc800078e000c */
[----:B------:R-:W-:Y:S01]  /*22e0*/  IMAD.IADD R5, R7, 0x1, R111 ;  /* 0x0000000107057824 */ /* 0x000fe200078e026f */
[----:B--2---:R-:W-:-:S04]  /*22f0*/  LEA R14, P0, R6, R114, 0x1 ;  /* 0x00000072060e7211 */ /* 0x004fc800078008ff */
[----:B------:R-:W-:-:S05]  /*2300*/  LEA.HI.X R15, R6, R115, R5, 0x1, P0 ;  /* 0x00000073060f7211 */ /* 0x000fca00000f0c05 */
[----:B------:R0:W2:Y:S01]  /*2310*/  @P1 LDG.E.LTC128B.U16 R5, desc[UR38][R14.64] ;  /* 0x000000260e051981 */ /* 0x0000a2000c1e1520 */
[----:B------:R-:W-:Y:S01]  /*2320*/  LEA R10, P0, R106, UR4, 0x1 ;  /* 0x000000046a0a7c11 */ /* 0x000fe2000f8008ff */
[----:B------:R-:W-:Y:S01]  /*2330*/  IMAD.WIDE.U32 R6, R104, R112, R8 ;  /* 0x0000007068067225 */ /* 0x000fe200078e0008 */
[----:B------:R-:W-:Y:S03]  /*2340*/  BSSY B1, `(.L_x_34) ;  /* 0x0000012000017945 */ /* 0x000fe60003800000 */
[----:B------:R-:W-:Y:S02]  /*2350*/  IMAD.IADD R7, R111, 0x1, R7 ;  /* 0x000000016f077824 */ /* 0x000fe400078e0207 */
[----:B------:R-:W-:Y:S01]  /*2360*/  IMAD.WIDE.U32 R20, R101, R110, R6 ;  /* 0x0000006e65147225 */ /* 0x000fe200078e0006 */
[----:B0-----:R-:W-:-:S03]  /*2370*/  SHF.L.U64.HI R15, R112, 0x3, R113 ;  /* 0x00000003700f7819 */ /* 0x001fc60000010271 */
[----:B------:R-:W-:Y:S01]  /*2380*/  IMAD.IADD R7, R107, 0x1, R21 ;  /* 0x000000016b077824 */ /* 0x000fe200078e0215 */
[----:B------:R-:W-:Y:S01]  /*2390*/  LEA R6, P4, R20, R114, 0x1 ;  /* 0x0000007214067211 */ /* 0x000fe200078808ff */
[----:B------:R-:W-:-:S03]  /*23a0*/  IMAD.SHL.U32 R14, R112, 0x8, RZ ;  /* 0x00000008700e7824 */ /* 0x000fc600078e00ff */
[----:B------:R-:W-:Y:S01]  /*23b0*/  LEA.HI.X R7, R20, R115, R7, 0x1, P4 ;  /* 0x0000007314077211 */ /* 0x000fe200020f0c07 */
[----:B--2---:R-:W-:-:S05]  /*23c0*/  HADD2.F32 R11, -RZ, R5.H0_H0 ;  /* 0x20000005ff0b7230 */ /* 0x004fca0000004100 */
[----:B------:R-:W-:-:S04]  /*23d0*/  FMUL R11, R11, R90 ;  /* 0x0000005a0b0b7220 */ /* 0x000fc80000400000 */
[----:B------:R-:W-:Y:S01]  /*23e0*/  FFMA R24, R24, R23, R11 ;  /* 0x0000001718187223 */ /* 0x000fe2000000000b */
[----:B------:R-:W-:Y:S02]  /*23f0*/  LEA.HI.X R11, R106, UR5, R103, 0x1, P0 ;  /* 0x000000056a0b7c11 */ /* 0x000fe400080f0c67 */
[----:B------:R-:W-:Y:S02]  /*2400*/  ISETP.GT.AND P0, PT, R4, 0x1, PT ;  /* 0x000000010400780c */ /* 0x000fe40003f04270 */
[----:B------:R-:W-:Y:S02]  /*2410*/  F2FP.F16.F32.PACK_AB R24, RZ, R24 ;  /* 0x00000018ff18723e */ /* 0x000fe400000000ff */
[----:B------:R-:W-:-:S03]  /*2420*/  ISETP.GT.AND P3, PT, R3, RZ, P0 ;  /* 0x000000ff0300720c */ /* 0x000fc60000764270 */
[----:B------:R0:W-:Y:S10]  /*2430*/  @P1 STG.E.U16 desc[UR38][R10.64], R24 ;  /* 0x000000180a001986 */ /* 0x0001f4000c101526 */
[----:B------:R-:W-:Y:S05]  /*2440*/  @!P3 BRA `(.L_x_35) ;  /* 0x000000000004b947 */ /* 0x000fea0003800000 */
[----:B------:R1:W5:Y:S02]  /*2450*/  LDG.E.LTC128B.U16 R5, desc[UR38][R6.64+0x2] ;  /* 0x0000022606057981 */ /* 0x000364000c1e1520 */
.L_x_35:
[----:B------:R-:W-:Y:S05]  /*2460*/  BSYNC B1 ;  /* 0x0000000000017941 */ /* 0x000fea0003800000 */
.L_x_34:
[----:B-----5:R-:W-:Y:S01]  /*2470*/  HADD2.F32 R103, -RZ, R5.H0_H0 ;  /* 0x20000005ff677230 */ /* 0x020fe20000004100 */
[----:B------:R-:W-:Y:S01]  /*2480*/  ISETP.GT.AND P2, PT, R3, 0x8, P2 ;  /* 0x000000080300780c */ /* 0x000fe20001744270 */
[----:B------:R-:W-:Y:S01]  /*2490*/  IMAD.WIDE.U32 R20, R104, R112, R14 ;  /* 0x0000007068147225 */ /* 0x000fe200078e000e */
[----:B0-----:R-:W-:-:S03]  /*24a0*/  PRMT R24, R5, 0x7610, R24 ;  /* 0x0000761005187816 */ /* 0x001fc60000000018 */
[----:B------:R-:W-:Y:S01]  /*24b0*/  FMUL R12, R103, R90 ;  /* 0x0000005a670c7220 */ /* 0x000fe20000400000 */
[----:B------:R-:W-:Y:S01]  /*24c0*/  IMAD.IADD R111, R111, 0x1, R21 ;  /* 0x000000016f6f7824 */ /* 0x000fe200078e0215 */
[----:B------:R-:W-:Y:S02]  /*24d0*/  IADD3 R108, P1, R108, R20, RZ ;  /* 0x000000146c6c7210 */ /* 0x000fe40007f3e0ff */
[----:B------:R-:W-:-:S03]  /*24e0*/  FFMA R12, R25, R23, R12 ;  /* 0x00000017190c7223 */ /* 0x000fc6000000000c */
[----:B------:R-:W-:Y:S01]  /*24f0*/  IMAD.X R13, R111, 0x1, R13, P1 ;  /* 0x000000016f0d7824 */ /* 0x000fe200008e060d */
[C---:B------:R-:W-:Y:S02]  /*2500*/  LEA R14, P1, R108.reuse, R114, 0x1 ;  /* 0x000000726c0e7211 */ /* 0x040fe400078208ff */
[----:B------:R-:W-:Y:S02]  /*2510*/  F2FP.F16.F32.PACK_AB R12, RZ, R12 ;  /* 0x0000000cff0c723e */ /* 0x000fe400000000ff */
[----:B------:R-:W-:Y:S02]  /*2520*/  LEA.HI.X R15, R108, R115, R13, 0x1, P1 ;  /* 0x000000736c0f7211 */ /* 0x000fe400008f0c0d */
[----:B------:R-:W-:-:S05]  /*2530*/  PRMT R21, R12, 0x7610, R21 ;  /* 0x000076100c157816 */ /* 0x000fca0000000015 */
[----:B------:R0:W-:Y:S04]  /*2540*/  @P3 STG.E.U16 desc[UR38][R10.64+0x2], R21 ;  /* 0x000002150a003986 */ /* 0x0001e8000c101526 */
[----:B------:R-:W2:Y:S01]  /*2550*/  @P2 LDG.E.LTC128B.U16 R24, desc[UR38][R14.64] ;  /* 0x000000260e182981 */ /* 0x000ea2000c1e1520 */
[----:B------:R-:W-:Y:S01]  /*2560*/  IADD3 R20, P1, R8, R20, RZ ;  /* 0x0000001408147210 */ /* 0x000fe20007f3e0ff */
[----:B------:R-:W-:Y:S01]  /*2570*/  BSSY B1, `(.L_x_36) ;  /* 0x0000011000017945 */ /* 0x000fe20003800000 */
[----:B------:R-:W-:Y:S02]  /*2580*/  SHF.L.U64.HI R13, R91, 0x1, R92 ;  /* 0x000000015b0d7819 */ /* 0x000fe4000001025c */
[----:B------:R-:W-:Y:S01]  /*2590*/  ISETP.GT.AND P0, PT, R3, 0x8, P0 ;  /* 0x000000080300780c */ /* 0x000fe20000704270 */
[----:B0-----:R-:W-:Y:S01]  /*25a0*/  IMAD.X R21, R9, 0x1, R111, P1 ;  /* 0x0000000109157824 */ /* 0x001fe200008e066f */
[----:B------:R-:W-:Y:S01]  /*25b0*/  LEA R12, P1, R91, R10, 0x1 ;  /* 0x0000000a5b0c7211 */ /* 0x000fe200078208ff */
[----:B------:R-:W-:-:S04]  /*25c0*/  IMAD.WIDE.U32 R20, R101, R110, R20 ;  /* 0x0000006e65147225 */ /* 0x000fc800078e0014 */
[----:B------:R-:W-:Y:S01]  /*25d0*/  IMAD.X R13, R13, 0x1, R11, P1 ;  /* 0x000000010d0d7824 */ /* 0x000fe200008e060b */
[----:B------:R-:W-:Y:S01]  /*25e0*/  LEA R8, P3, R20, R114, 0x1 ;  /* 0x0000007214087211 */ /* 0x000fe200078608ff */
[----:B------:R-:W-:-:S05]  /*25f0*/  IMAD.IADD R9, R107, 0x1, R21 ;  /* 0x000000016b097824 */ /* 0x000fca00078e0215 */
[----:B------:R-:W-:Y:S01]  /*2600*/  LEA.HI.X R9, R20, R115, R9, 0x1, P3 ;  /* 0x0000007314097211 */ /* 0x000fe200018f0c09 */
[----:B--2---:R-:W-:-:S05]  /*2610*/  HADD2.F32 R5, -RZ, R24.H0_H0 ;  /* 0x20000018ff057230 */ /* 0x004fca0000004100 */
[----:B------:R-:W-:-:S04]  /*2620*/  FMUL R5, R5, R90 ;  /* 0x0000005a05057220 */ /* 0x000fc80000400000 */
[----:B------:R-:W-:-:S05]  /*2630*/  FFMA R5, R26, R23, R5 ;  /* 0x000000171a057223 */ /* 0x000fca0000000005 */
[----:B------:R-:W-:-:S05]  /*2640*/  F2FP.F16.F32.PACK_AB R5, RZ, R5 ;  /* 0x00000005ff05723e */ /* 0x000fca00000000ff */
[----:B------:R0:W-:Y:S01]  /*2650*/  @P2 STG.E.U16 desc[UR38][R12.64], R5 ;  /* 0x000000050c002986 */ /* 0x0001e2000c101526 */
[----:B------:R-:W-:Y:S05]  /*2660*/  @!P0 BRA `(.L_x_37) ;  /* 0x0000000000048947 */ /* 0x000fea0003800000 */
[----:B------:R2:W5:Y:S02]  /*2670*/  LDG.E.LTC128B.U16 R24, desc[UR38][R8.64+0x2] ;  /* 0x0000022608187981 */ /* 0x000564000c1e1520 */
.L_x_37:
[----:B------:R-:W-:Y:S05]  /*2680*/  BSYNC B1 ;  /* 0x0000000000017941 */ /* 0x000fea0003800000 */
.L_x_36:
[----:B0----5:R-:W-:Y:S01]  /*2690*/  HADD2.F32 R5, -RZ, R24.H0_H0 ;  /* 0x20000018ff057230 */ /* 0x021fe20000004100 */
[----:B------:R-:W-:Y:S01]  /*26a0*/  ISETP.GT.AND P1, PT, R4, 0x8, PT ;  /* 0x000000080400780c */ /* 0x000fe20003f24270 */
[----:B------:R-:W-:Y:S03]  /*26b0*/  BSSY B1, `(.L_x_38) ;  /* 0x0000008000017945 */ /* 0x000fe60003800000 */
[----:B------:R-:W-:Y:S01]  /*26c0*/  FMUL R14, R5, R90 ;  /* 0x0000005a050e7220 */ /* 0x000fe20000400000 */
[----:B------:R-:W-:-:S03]  /*26d0*/  ISETP.GT.AND P2, PT, R3, RZ, P1 ;  /* 0x000000ff0300720c */ /* 0x000fc60000f44270 */
[----:B------:R-:W-:-:S05]  /*26e0*/  FFMA R14, R27, R23, R14 ;  /* 0x000000171b0e7223 */ /* 0x000fca000000000e */
[----:B------:R-:W-:-:S05]  /*26f0*/  F2FP.F16.F32.PACK_AB R14, RZ, R14 ;  /* 0x0000000eff0e723e */ /* 0x000fca00000000ff */
[----:B------:R0:W-:Y:S01]  /*2700*/  @P0 STG.E.U16 desc[UR38][R12.64+0x2], R14 ;  /* 0x0000020e0c000986 */ /* 0x0001e2000c101526 */
[----:B------:R-:W-:Y:S05]  /*2710*/  @!P2 BRA `(.L_x_39) ;  /* 0x000000000004a947 */ /* 0x000fea0003800000 */
[----:B------:R3:W5:Y:S02]  /*2720*/  LDG.E.LTC128B.U16 R24, desc[UR38][R6.64+0x10] ;  /* 0x0000102606187981 */ /* 0x000764000c1e1520 */
.L_x_39:
[----:B------:R-:W-:Y:S05]  /*2730*/  BSYNC B1 ;  /* 0x0000000000017941 */ /* 0x000fea0003800000 */
.L_x_38:
[----:B-----5:R-:W-:Y:S01]  /*2740*/  HADD2.F32 R5, -RZ, R24.H0_H0 ;  /* 0x20000018ff057230 */ /* 0x020fe20000004100 */
        /* <DEDUP_REMOVED lines=9> */
.L_x_41:
[----:B------:R-:W-:Y:S05]  /*27e0*/  BSYNC B1 ;  /* 0x0000000000017941 */ /* 0x000fea0003800000 */
.L_x_40:
[----:B----45:R-:W-:Y:S01]  /*27f0*/  HADD2.F32 R5, -RZ, R24.H0_H0 ;  /* 0x20000018ff057230 */ /* 0x030fe20000004100 */
[----:B------:R-:W-:Y:S01]  /*2800*/  ISETP.GT.AND P1, PT, R3, 0x8, P1 ;  /* 0x000000080300780c */ /* 0x000fe20000f24270 */
[----:B------:R-:W-:Y:S03]  /*2810*/  BSSY B1, `(.L_x_42) ;  /* 0x0000007000017945 */ /* 0x000fe60003800000 */
[----:B0-----:R-:W-:-:S04]  /*2820*/  FMUL R14, R5, R90 ;  /* 0x0000005a050e7220 */ /* 0x001fc80000400000 */
[----:B------:R-:W-:-:S05]  /*2830*/  FFMA R14, R29, R23, R14 ;  /* 0x000000171d0e7223 */ /* 0x000fca000000000e */
[----:B------:R-:W-:-:S05]  /*2840*/  F2FP.F16.F32.PACK_AB R14, RZ, R14 ;  /* 0x0000000eff0e723e */ /* 0x000fca00000000ff */
[----:B------:R0:W-:Y:S01]  /*2850*/  @P3 STG.E.U16 desc[UR38][R10.64+0x12], R14 ;  /* 0x0000120e0a003986 */ /* 0x0001e2000c101526 */
[----:B------:R-:W-:Y:S05]  /*2860*/  @!P1 BRA `(.L_x_43) ;  /* 0x0000000000049947 */ /* 0x000fea0003800000 */
[----:B------:R4:W5:Y:S02]  /*2870*/  LDG.E.LTC128B.U16 R24, desc[UR38][R8.64+0x10] ;  /* 0x0000102608187981 */ /* 0x000964000c1e1520 */
.L_x_43:
[----:B------:R-:W-:Y:S05]  /*2880*/  BSYNC B1 ;  /* 0x0000000000017941 */ /* 0x000fea0003800000 */
.L_x_42:
[----:B-----5:R-:W-:Y:S01]  /*2890*/  HADD2.F32 R5, -RZ, R24.H0_H0 ;  /* 0x20000018ff057230 */ /* 0x020fe20000004100 */
[----:B------:R-:W-:Y:S01]  /*28a0*/  ISETP.GT.AND P0, PT, R3, 0x8, P0 ;  /* 0x000000080300780c */ /* 0x000fe20000704270 */
[----:B------:R-:W-:Y:S03]  /*28b0*/  BSSY B1, `(.L_x_44) ;  /* 0x0000007000017945 */ /* 0x000fe60003800000 */
[----:B------:R-:W-:-:S04]  /*28c0*/  FMUL R5, R5, R90 ;  /* 0x0000005a05057220 */ /* 0x000fc80000400000 */
[----:B------:R-:W-:-:S05]  /*28d0*/  FFMA R5, R30, R23, R5 ;  /* 0x000000171e057223 */ /* 0x000fca0000000005 */
[----:B------:R-:W-:-:S05]  /*28e0*/  F2FP.F16.F32.PACK_AB R5, RZ, R5 ;  /* 0x00000005ff05723e */ /* 0x000fca00000000ff */
[----:B------:R0:W-:Y:S01]  /*28f0*/  @P1 STG.E.U16 desc[UR38][R12.64+0x10], R5 ;  /* 0x000010050c001986 */ /* 0x0001e2000c101526 */
[----:B------:R-:W-:Y:S05]  /*2900*/  @!P0 BRA `(.L_x_45) ;  /* 0x0000000000048947 */ /* 0x000fea0003800000 */
[----:B------:R0:W5:Y:S02]  /*2910*/  LDG.E.LTC128B.U16 R24, desc[UR38][R8.64+0x12] ;  /* 0x0000122608187981 */ /* 0x000164000c1e1520 */
.L_x_45:
[----:B------:R-:W-:Y:S05]  /*2920*/  BSYNC B1 ;  /* 0x0000000000017941 */ /* 0x000fea0003800000 */
.L_x_44:
        /* <DEDUP_REMOVED lines=10> */
.L_x_47:
[----:B------:R-:W-:Y:S05]  /*29d0*/  BSYNC B1 ;  /* 0x0000000000017941 */ /* 0x000fea0003800000 */
.L_x_46:
        /* <DEDUP_REMOVED lines=10> */
.L_x_49:
[----:B------:R-:W-:Y:S05]  /*2a80*/  BSYNC B1 ;  /* 0x0000000000017941 */ /* 0x000fea0003800000 */
.L_x_48:
[----:B0----5:R-:W-:Y:S01]  /*2a90*/  HADD2.F32 R5, -RZ, R24.H0_H0 ;  /* 0x20000018ff057230 */ /* 0x021fe20000004100 */
        /* <DEDUP_REMOVED lines=8> */
.L_x_51:
[----:B------:R-:W-:Y:S05]  /*2b20*/  BSYNC B1 ;  /* 0x0000000000017941 */ /* 0x000fea0003800000 */
.L_x_50:
        /* <DEDUP_REMOVED lines=9> */
.L_x_53:
[----:B------:R-:W-:Y:S05]  /*2bc0*/  BSYNC B1 ;  /* 0x0000000000017941 */ /* 0x000fea0003800000 */
.L_x_52:
        /* <DEDUP_REMOVED lines=10> */
.L_x_55:
[----:B------:R-:W-:Y:S05]  /*2c70*/  BSYNC B1 ;  /* 0x0000000000017941 */ /* 0x000fea0003800000 */
.L_x_54:
        /* <DEDUP_REMOVED lines=10> */
.L_x_57:
[----:B------:R-:W-:Y:S05]  /*2d20*/  BSYNC B1 ;  /* 0x0000000000017941 */ /* 0x000fea0003800000 */
.L_x_56:
        /* <DEDUP_REMOVED lines=9> */
.L_x_59:
[----:B------:R-:W-:Y:S05]  /*2dc0*/  BSYNC B1 ;  /* 0x0000000000017941 */ /* 0x000fea0003800000 */
.L_x_58:
        /* <DEDUP_REMOVED lines=9> */
.L_x_61:
[----:B------:R-:W-:Y:S05]  /*2e60*/  BSYNC B1 ;  /* 0x0000000000017941 */ /* 0x000fea0003800000 */
.L_x_60:
        /* <DEDUP_REMOVED lines=10> */
.L_x_63:
[----:B------:R-:W-:Y:S05]  /*2f10*/  BSYNC B1 ;  /* 0x0000000000017941 */ /* 0x000fea0003800000 */
.L_x_62:
        /* <DEDUP_REMOVED lines=10> */
.L_x_65:
[----:B------:R-:W-:Y:S05]  /*2fc0*/  BSYNC B1 ;  /* 0x0000000000017941 */ /* 0x000fea0003800000 */
.L_x_64:
        /* <DEDUP_REMOVED lines=9> */
.L_x_67:
[----:B------:R-:W-:Y:S05]  /*3060*/  BSYNC B1 ;  /* 0x0000000000017941 */ /* 0x000fea0003800000 */
.L_x_66:
        /* <DEDUP_REMOVED lines=9> */
.L_x_69:
[----:B------:R-:W-:Y:S05]  /*3100*/  BSYNC B1 ;  /* 0x0000000000017941 */ /* 0x000fea0003800000 */
.L_x_68:
        /* <DEDUP_REMOVED lines=10> */
.L_x_71:
[----:B------:R-:W-:Y:S05]  /*31b0*/  BSYNC B1 ;  /* 0x0000000000017941 */ /* 0x000fea0003800000 */
.L_x_70:
        /* <DEDUP_REMOVED lines=10> */
.L_x_73:
[----:B------:R-:W-:Y:S05]  /*3260*/  BSYNC B1 ;  /* 0x0000000000017941 */ /* 0x000fea0003800000 */
.L_x_72:
        /* <DEDUP_REMOVED lines=9> */
.L_x_75:
[----:B------:R-:W-:Y:S05]  /*3300*/  BSYNC B1 ;  /* 0x0000000000017941 */ /* 0x000fea0003800000 */
.L_x_74:
        /* <DEDUP_REMOVED lines=9> */
.L_x_77:
[----:B------:R-:W-:Y:S05]  /*33a0*/  BSYNC B1 ;  /* 0x0000000000017941 */ /* 0x000fea0003800000 */
.L_x_76:
        /* <DEDUP_REMOVED lines=10> */
.L_x_79:
[----:B------:R-:W-:Y:S05]  /*3450*/  BSYNC B1 ;  /* 0x0000000000017941 */ /* 0x000fea0003800000 */
.L_x_78:
        /* <DEDUP_REMOVED lines=10> */
.L_x_81:
[----:B------:R-:W-:Y:S05]  /*3500*/  BSYNC B1 ;  /* 0x0000000000017941 */ /* 0x000fea0003800000 */
.L_x_80:
        /* <DEDUP_REMOVED lines=9> */
.L_x_83:
[----:B------:R-:W-:Y:S05]  /*35a0*/  BSYNC B1 ;  /* 0x0000000000017941 */ /* 0x000fea0003800000 */
.L_x_82:
        /* <DEDUP_REMOVED lines=9> */
.L_x_85:
[----:B------:R-:W-:Y:S05]  /*3640*/  BSYNC B1 ;  /* 0x0000000000017941 */ /* 0x000fea0003800000 */
.L_x_84:
        /* <DEDUP_REMOVED lines=10> */
.L_x_87:
[----:B------:R-:W-:Y:S05]  /*36f0*/  BSYNC B1 ;  /* 0x0000000000017941 */ /* 0x000fea0003800000 */
.L_x_86:
        /* <DEDUP_REMOVED lines=10> */
.L_x_89:
[----:B------:R-:W-:Y:S05]  /*37a0*/  BSYNC B1 ;  /* 0x0000000000017941 */ /* 0x000fea0003800000 */
.L_x_88:
        /* <DEDUP_REMOVED lines=9> */
.L_x_91:
[----:B------:R-:W-:Y:S05]  /*3840*/  BSYNC B1 ;  /* 0x0000000000017941 */ /* 0x000fea0003800000 */
.L_x_90:
        /* <DEDUP_REMOVED lines=9> */
.L_x_93:
[----:B------:R-:W-:Y:S05]  /*38e0*/  BSYNC B1 ;  /* 0x0000000000017941 */ /* 0x000fea0003800000 */
.L_x_92:
        /* <DEDUP_REMOVED lines=10> */
.L_x_95:
[----:B------:R-:W-:Y:S05]  /*3990*/  BSYNC B1 ;  /* 0x0000000000017941 */ /* 0x000fea0003800000 */
.L_x_94:
        /* <DEDUP_REMOVED lines=10> */
.L_x_97:
[----:B------:R-:W-:Y:S05]  /*3a40*/  BSYNC B1 ;  /* 0x0000000000017941 */ /* 0x000fea0003800000 */
.L_x_96:
        /* <DEDUP_REMOVED lines=9> */
.L_x_99:
[----:B------:R-:W-:Y:S05]  /*3ae0*/  BSYNC B1 ;  /* 0x0000000000017941 */ /* 0x000fea0003800000 */
.L_x_98:
        /* <DEDUP_REMOVED lines=9> */
.L_x_101:
[----:B------:R-:W-:Y:S05]  /*3b80*/  BSYNC B1 ;  /* 0x0000000000017941 */ /* 0x000fea0003800000 */
.L_x_100:
        /* <DEDUP_REMOVED lines=10> */
.L_x_103:
[----:B------:R-:W-:Y:S05]  /*3c30*/  BSYNC B1 ;  /* 0x0000000000017941 */ /* 0x000fea0003800000 */
.L_x_102:
        /* <DEDUP_REMOVED lines=10> */
.L_x_105:
[----:B------:R-:W-:Y:S05]  /*3ce0*/  BSYNC B1 ;  /* 0x0000000000017941 */ /* 0x000fea0003800000 */
.L_x_104:
        /* <DEDUP_REMOVED lines=9> */
.L_x_107:
[----:B------:R-:W-:Y:S05]  /*3d80*/  BSYNC B1 ;  /* 0x0000000000017941 */ /* 0x000fea0003800000 */
.L_x_106:
        /* <DEDUP_REMOVED lines=9> */
.L_x_109:
[----:B------:R-:W-:Y:S05]  /*3e20*/  BSYNC B1 ;  /* 0x0000000000017941 */ /* 0x000fea0003800000 */
.L_x_108:
        /* <DEDUP_REMOVED lines=10> */
.L_x_111:
[----:B------:R-:W-:Y:S05]  /*3ed0*/  BSYNC B1 ;  /* 0x0000000000017941 */ /* 0x000fea0003800000 */
.L_x_110:
        /* <DEDUP_REMOVED lines=10> */
.L_x_113:
[----:B------:R-:W-:Y:S05]  /*3f80*/  BSYNC B1 ;  /* 0x0000000000017941 */ /* 0x000fea0003800000 */
.L_x_112:
        /* <DEDUP_REMOVED lines=9> */
.L_x_115:
[----:B------:R-:W-:Y:S05]  /*4020*/  BSYNC B1 ;  /* 0x0000000000017941 */ /* 0x000fea0003800000 */
.L_x_114:
        /* <DEDUP_REMOVED lines=9> */
.L_x_117:
[----:B------:R-:W-:Y:S05]  /*40c0*/  BSYNC B1 ;  /* 0x0000000000017941 */ /* 0x000fea0003800000 */
.L_x_116:
        /* <DEDUP_REMOVED lines=10> */
.L_x_119:
[----:B------:R-:W-:Y:S05]  /*4170*/  BSYNC B1 ;  /* 0x0000000000017941 */ /* 0x000fea0003800000 */
.L_x_118:
        /* <DEDUP_REMOVED lines=10> */
.L_x_121:
[----:B------:R-:W-:Y:S05]  /*4220*/  BSYNC B1 ;  /* 0x0000000000017941 */ /* 0x000fea0003800000 */
.L_x_120:
        /* <DEDUP_REMOVED lines=9> */
.L_x_123:
[----:B------:R-:W-:Y:S05]  /*42c0*/  BSYNC B1 ;  /* 0x0000000000017941 */ /* 0x000fea0003800000 */
.L_x_122:
        /* <DEDUP_REMOVED lines=9> */
.L_x_125:
[----:B------:R-:W-:Y:S05]  /*4360*/  BSYNC B1 ;  /* 0x0000000000017941 */ /* 0x000fea0003800000 */
.L_x_124:
        /* <DEDUP_REMOVED lines=10> */
.L_x_127:
[----:B------:R-:W-:Y:S05]  /*4410*/  BSYNC B1 ;  /* 0x0000000000017941 */ /* 0x000fea0003800000 */
.L_x_126:
        /* <DEDUP_REMOVED lines=10> */
.L_x_129:
[----:B------:R-:W-:Y:S05]  /*44c0*/  BSYNC B1 ;  /* 0x0000000000017941 */ /* 0x000fea0003800000 */
.L_x_128:
        /* <DEDUP_REMOVED lines=9> */
.L_x_131:
[----:B------:R-:W-:Y:S05]  /*4560*/  BSYNC B1 ;  /* 0x0000000000017941 */ /* 0x000fea0003800000 */
.L_x_130:
        /* <DEDUP_REMOVED lines=9> */
.L_x_133:
[----:B------:R-:W-:Y:S05]  /*4600*/  BSYNC B1 ;  /* 0x0000000000017941 */ /* 0x000fea0003800000 */
.L_x_132:
        /* <DEDUP_REMOVED lines=10> */
.L_x_135:
[----:B------:R-:W-:Y:S05]  /*46b0*/  BSYNC B1 ;  /* 0x0000000000017941 */ /* 0x000fea0003800000 */
.L_x_134:
        /* <DEDUP_REMOVED lines=10> */
.L_x_137:
[----:B------:R-:W-:Y:S05]  /*4760*/  BSYNC B1 ;  /* 0x0000000000017941 */ /* 0x000fea0003800000 */
.L_x_136:
        /* <DEDUP_REMOVED lines=9> */
.L_x_139:
[----:B------:R-:W-:Y:S05]  /*4800*/  BSYNC B1 ;  /* 0x0000000000017941 */ /* 0x000fea0003800000 */
.L_x_138:
        /* <DEDUP_REMOVED lines=9> */
.L_x_141:
[----:B------:R-:W-:Y:S05]  /*48a0*/  BSYNC B1 ;  /* 0x0000000000017941 */ /* 0x000fea0003800000 */
.L_x_140:
        /* <DEDUP_REMOVED lines=10> */
.L_x_143:
[----:B------:R-:W-:Y:S05]  /*4950*/  BSYNC B1 ;  /* 0x0000000000017941 */ /* 0x000fea0003800000 */
.L_x_142:
        /* <DEDUP_REMOVED lines=10> */
.L_x_145:
[----:B------:R-:W-:Y:S05]  /*4a00*/  BSYNC B1 ;  /* 0x0000000000017941 */ /* 0x000fea0003800000 */
.L_x_144:
        /* <DEDUP_REMOVED lines=9> */
.L_x_147:
[----:B------:R-:W-:Y:S05]  /*4aa0*/  BSYNC B1 ;  /* 0x0000000000017941 */ /* 0x000fea0003800000 */
.L_x_146:
        /* <DEDUP_REMOVED lines=9> */
.L_x_149:
[----:B------:R-:W-:Y:S05]  /*4b40*/  BSYNC B1 ;  /* 0x0000000000017941 */ /* 0x000fea0003800000 */
.L_x_148:
        /* <DEDUP_REMOVED lines=10> */
.L_x_151:
[----:B------:R-:W-:Y:S05]  /*4bf0*/  BSYNC B1 ;  /* 0x0000000000017941 */ /* 0x000fea0003800000 */
.L_x_150:
[----:B-----5:R-:W-:Y:S01]  /*4c00*/  HADD2.F32 R5, -RZ, R24.H0_H0 ;  /* 0x20000018ff057230 */ /* 0x020fe20000004100 */
[----:B------:R-:W-:Y:S01]  /*4c10*/  ISETP.GT.AND P0, PT, R4, 0x79, PT ;  /* 0x000000790400780c */ /* 0x000fe20003f04270 */
[----:B------:R-:W-:Y:S01]  /*4c20*/  @P2 IMAD.MOV.U32 R4, RZ, RZ, R10 ;  /* 0x000000ffff042224 */ /* 0x000fe200078e000a */
[----:B------:R-:W-:Y:S02]  /*4c30*/  BSSY B1, `(.L_x_152) ;  /* 0x000000a000017945 */ /* 0x000fe40003800000 */
[----:B------:R-:W-:Y:S01]  /*4c40*/  FMUL R5, R5, R90 ;  /* 0x0000005a05057220 */ /* 0x000fe20000400000 */
[----:B------:R-:W-:-:S03]  /*4c50*/  ISETP.GT.AND P3, PT, R3, RZ, P0 ;  /* 0x000000ff0300720c */ /* 0x000fc60000764270 */
[----:B------:R-:W-:-:S05]  /*4c60*/  FFMA R5, R84, R23, R5 ;  /* 0x0000001754057223 */ /* 0x000fca0000000005 */
[----:B------:R-:W-:-:S04]  /*4c70*/  F2FP.F16.F32.PACK_AB R5, RZ, R5 ;  /* 0x00000005ff05723e */ /* 0x000fc800000000ff */
[----:B0-----:R-:W-:Y:S01]  /*4c80*/  PRMT R14, R5, 0x7610, R14 ;  /* 0x00007610050e7816 */ /* 0x001fe2000000000e */
[----:B------:R-:W-:-:S05]  /*4c90*/  @P2 IMAD.MOV.U32 R5, RZ, RZ, R11 ;  /* 0x000000ffff052224 */ /* 0x000fca00078e000b */
[----:B------:R0:W-:Y:S01]  /*4ca0*/  @P2 STG.E.U16 desc[UR38][R4.64+0xf0], R14 ;  /* 0x0000f00e04002986 */ /* 0x0001e2000c101526 */
[----:B------:R-:W-:Y:S05]  /*4cb0*/  @!P3 BRA `(.L_x_153) ;  /* 0x000000000004b947 */ /* 0x000fea0003800000 */
[----:B------:R0:W5:Y:S02]  /*4cc0*/  LDG.E.LTC128B.U16 R24, desc[UR38][R6.64+0xf2] ;  /* 0x0000f22606187981 */ /* 0x000164000c1e1520 */
.L_x_153:
[----:B------:R-:W-:Y:S05]  /*4cd0*/  BSYNC B1 ;  /* 0x0000000000017941 */ /* 0x000fea0003800000 */
.L_x_152:
        /* <DEDUP_REMOVED lines=9> */
.L_x_155:
[----:B------:R-:W-:Y:S05]  /*4d70*/  BSYNC B1 ;  /* 0x0000000000017941 */ /* 0x000fea0003800000 */
.L_x_154:
[----:B-----5:R-:W-:Y:S01]  /*4d80*/  HADD2.F32 R5, -RZ, R24.H0_H0 ;  /* 0x20000018ff057230 */ /* 0x020fe20000004100 */
[----:B------:R-:W-:Y:S01]  /*4d90*/  ISETP.GT.AND P0, PT, R3, 0x8, P0 ;  /* 0x000000080300780c */ /* 0x000fe20000704270 */
[----:B0-----:R-:W-:Y:S01]  /*4da0*/  @P1 IMAD.MOV.U32 R4, RZ, RZ, R12 ;  /* 0x000000ffff041224 */ /* 0x001fe200078e000c */
[----:B------:R-:W-:Y:S02]  /*4db0*/  BSSY B1, `(.L_x_156) ;  /* 0x0000009000017945 */ /* 0x000fe40003800000 */
[----:B------:R-:W-:-:S04]  /*4dc0*/  FMUL R5, R5, R90 ;  /* 0x0000005a05057220 */ /* 0x000fc80000400000 */
[----:B------:R-:W-:-:S05]  /*4dd0*/  FFMA R5, R86, R23, R5 ;  /* 0x0000001756057223 */ /* 0x000fca0000000005 */
[----:B------:R-:W-:-:S04]  /*4de0*/  F2FP.F16.F32.PACK_AB R5, RZ, R5 ;  /* 0x00000005ff05723e */ /* 0x000fc800000000ff */
[----:B-1-3--:R-:W-:Y:S01]  /*4df0*/  PRMT R6, R5, 0x7610, R6 ;  /* 0x0000761005067816 */ /* 0x00afe20000000006 */
[----:B------:R-:W-:-:S05]  /*4e00*/  @P1 IMAD.MOV.U32 R5, RZ, RZ, R13 ;  /* 0x000000ffff051224 */ /* 0x000fca00078e000d */
[----:B------:R0:W-:Y:S01]  /*4e10*/  @P1 STG.E.U16 desc[UR38][R4.64+0xf0], R6 ;  /* 0x0000f00604001986 */ /* 0x0001e2000c101526 */
[----:B------:R-:W-:Y:S05]  /*4e20*/  @!P0 BRA `(.L_x_157) ;  /* 0x0000000000048947 */ /* 0x000fea0003800000 */
[----:B------:R1:W5:Y:S02]  /*4e30*/  LDG.E.LTC128B.U16 R24, desc[UR38][R8.64+0xf2] ;  /* 0x0000f22608187981 */ /* 0x000364000c1e1520 */
.L_x_157:
[----:B------:R-:W-:Y:S05]  /*4e40*/  BSYNC B1 ;  /* 0x0000000000017941 */ /* 0x000fea0003800000 */
.L_x_156:
[----:B------:R-:W-:Y:S05]  /*4e50*/  @!P0 BRA `(.L_x_158) ;  /* 0x0000001000e88947 */ /* 0x000fea0003800000 */
[----:B-----5:R-:W-:-:S05]  /*4e60*/  HADD2.F32 R3, -RZ, R24.H0_H0 ;  /* 0x20000018ff037230 */ /* 0x020fca0000004100 */
[----:B0-----:R-:W-:-:S04]  /*4e70*/  FMUL R4, R3, R90 ;  /* 0x0000005a03047220 */ /* 0x001fc80000400000 */
[----:B------:R-:W-:-:S05]  /*4e80*/  FFMA R4, R87, R23, R4 ;  /* 0x0000001757047223 */ /* 0x000fca0000000004 */
[----:B------:R-:W-:-:S05]  /*4e90*/  F2FP.F16.F32.PACK_AB R4, RZ, R4 ;  /* 0x00000004ff04723e */ /* 0x000fca00000000ff */
[----:B------:R3:W-:Y:S01]  /*4ea0*/  STG.E.U16 desc[UR38][R12.64+0xf2], R4 ;  /* 0x0000f2040c007986 */ /* 0x0007e2000c101526 */
[----:B------:R-:W-:Y:S05]  /*4eb0*/  BRA `(.L_x_158) ;  /* 0x0000001000d07947 */ /* 0x000fea0003800000 */
.L_x_33:
[----:B------:R-:W-:Y:S01]  /*4ec0*/  ISETP.GT.AND P3, PT, R4, 0x1, PT ;  /* 0x000000010400780c */ /* 0x000fe20003f64270 */
[----:B------:R-:W-:Y:S01]  /*4ed0*/  ULDC.64 UR4, c[0x0][0x5c0] ;  /* 0x0001700000047ab9 */ /* 0x000fe20000000a00 */
[-C--:B------:R-:W-:Y:S01]  /*4ee0*/  FMUL R24, R24, R23.reuse ;  /* 0x0000001718187220 */ /* 0x080fe20000400000 */
[----:B------:R-:W-:Y:S01]  /*4ef0*/  LEA R6, P4, R106, UR4, 0x1 ;  /* 0x000000046a067c11 */ /* 0x000fe2000f8808ff */
[-C--:B------:R-:W-:Y:S01]  /*4f00*/  FMUL R25, R25, R23.reuse ;  /* 0x0000001719197220 */ /* 0x080fe20000400000 */
[----:B------:R-:W-:Y:S01]  /*4f10*/  ISETP.GT.AND P0, PT, R3, RZ, P3 ;  /* 0x000000ff0300720c */ /* 0x000fe20001f04270 */
[-C--:B------:R-:W-:Y:S01]  /*4f20*/  FMUL R26, R26, R23.reuse ;  /* 0x000000171a1a7220 */ /* 0x080fe20000400000 */
[----:B------:R-:W-:Y:S01]  /*4f30*/  F2FP.F16.F32.PACK_AB R24, RZ, R24 ;  /* 0x00000018ff18723e */ /* 0x000fe200000000ff */
[-C--:B------:R-:W-:Y:S01]  /*4f40*/  FMUL R27, R27, R23.reuse ;  /* 0x000000171b1b7220 */ /* 0x080fe20000400000 */
[----:B------:R-:W-:Y:S01]  /*4f50*/  LEA.HI.X R7, R106, UR5, R103, 0x1, P4 ;  /* 0x000000056a077c11 */ /* 0x000fe2000a0f0c67 */
[----:B------:R-:W-:Y:S01]  /*4f60*/  FMUL R28, R28, R23 ;  /* 0x000000171c1c7220 */ /* 0x000fe20000400000 */
[----:B------:R-:W-:Y:S01]  /*4f70*/  F2FP.F16.F32.PACK_AB R25, RZ, R25 ;  /* 0x00000019ff19723e */ /* 0x000fe200000000ff */
[-C--:B------:R-:W-:Y:S01]  /*4f80*/  FMUL R29, R29, R23.reuse ;  /* 0x000000171d1d7220 */ /* 0x080fe20000400000 */
[----:B------:R-:W-:Y:S01]  /*4f90*/  ISETP.GT.AND P2, PT, R3, 0x8, P2 ;  /* 0x000000080300780c */ /* 0x000fe20001744270 */
[----:B------:R-:W-:Y:S01]  /*4fa0*/  @P1 STG.E.U16 desc[UR38][R6.64], R24 ;  /* 0x0000001806001986 */ /* 0x000fe2000c101526 */
[----:B------:R-:W-:Y:S01]  /*4fb0*/  ISETP.GT.AND P1, PT, R4, 0x8, PT ;  /* 0x000000080400780c */ /* 0x000fe20003f24270 */
[-C--:B------:R-:W-:Y:S01]  /*4fc0*/  FMUL R30, R30, R23.reuse ;  /* 0x000000171e1e7220 */ /* 0x080fe20000400000 */
[C---:B------:R-:W-:Y:S01]  /*4fd0*/  SHF.L.U64.HI R5, R91.reuse, 0x1, R92 ;  /* 0x000000015b057819 */ /* 0x040fe2000001025c */
[----:B------:R-:W-:Y:S01]  /*4fe0*/  @P0 STG.E.U16 desc[UR38][R6.64+0x2], R25 ;  /* 0x0000021906000986 */ /* 0x000fe2000c101526 */
[----:B------:R-:W-:Y:S01]  /*4ff0*/  LEA R8, P5, R91, R6, 0x1 ;  /* 0x000000065b087211 */ /* 0x000fe200078a08ff */
[-C--:B------:R-:W-:Y:S01]  /*5000*/  FMUL R31, R31, R23.reuse ;  /* 0x000000171f1f7220 */ /* 0x080fe20000400000 */
[----:B------:R-:W-:Y:S01]  /*5010*/  ISETP.GT.AND P3, PT, R3, 0x8, P3 ;  /* 0x000000080300780c */ /* 0x000fe20001f64270 */
[-C--:B------:R-:W-:Y:S01]  /*5020*/  FMUL R32, R32, R23.reuse ;  /* 0x0000001720207220 */ /* 0x080fe20000400000 */
[----:B------:R-:W-:Y:S01]  /*5030*/  ISETP.GT.AND P0, PT, R4, 0x9, PT ;  /* 0x000000090400780c */ /* 0x000fe20003f04270 */
[----:B------:R-:W-:Y:S01]  /*5040*/  IMAD.X R9, R5, 0x1, R7, P5 ;  /* 0x0000000105097824 */ /* 0x000fe200028e0607 */
[----:B------:R-:W-:Y:S01]  /*5050*/  ISETP.GT.AND P4, PT, R3, RZ, P1 ;  /* 0x000000ff0300720c */ /* 0x000fe20000f84270 */
[-C--:B------:R-:W-:Y:S01]  /*5060*/  FMUL R33, R33, R23.reuse ;  /* 0x0000001721217220 */ /* 0x080fe20000400000 */
[----:B------:R-:W-:Y:S01]  /*5070*/  F2FP.F16.F32.PACK_AB R26, RZ, R26 ;  /* 0x0000001aff1a723e */ /* 0x000fe200000000ff */
[-C--:B------:R-:W-:Y:S01]  /*5080*/  FMUL R34, R34, R23.reuse ;  /* 0x0000001722227220 */ /* 0x080fe20000400000 */
[----:B------:R-:W-:Y:S01]  /*5090*/  ISETP.GT.AND P5, PT, R3, RZ, P0 ;  /* 0x000000ff0300720c */ /* 0x000fe200007a4270 */
[----:B------:R-:W-:Y:S01]  /*50a0*/  FMUL R35, R35, R23 ;  /* 0x0000001723237220 */ /* 0x000fe20000400000 */
[----:B------:R-:W-:Y:S01]  /*50b0*/  F2FP.F16.F32.PACK_AB R27, RZ, R27 ;  /* 0x0000001bff1b723e */ /* 0x000fe200000000ff */
[----:B------:R-:W-:Y:S01]  /*50c0*/  @P2 STG.E.U16 desc[UR38][R8.64], R26 ;  /* 0x0000001a08002986 */ /* 0x000fe2000c101526 */
[----:B------:R-:W-:Y:S01]  /*50d0*/  F2FP.F16.F32.PACK_AB R28, RZ, R28 ;  /* 0x0000001cff1c723e */ /* 0x000fe200000000ff */
[-C--:B------:R-:W-:Y:S01]  /*50e0*/  FMUL R36, R36, R23.reuse ;  /* 0x0000001724247220 */ /* 0x080fe20000400000 */
[----:B------:R-:W-:Y:S01]  /*50f0*/  ISETP.GT.AND P2, PT, R3, 0x8, P1 ;  /* 0x000000080300780c */ /* 0x000fe20000f44270 */
[----:B------:R-:W-:Y:S01]  /*5100*/  @P3 STG.E.U16 desc[UR38][R8.64+0x2], R27 ;  /* 0x0000021b08003986 */ /* 0x000fe2000c101526 */
[----:B------:R-:W-:Y:S01]  /*5110*/  ISETP.GT.AND P1, PT, R4, 0x10, PT ;  /* 0x000000100400780c */ /* 0x000fe20003f24270 */
[----:B------:R-:W-:Y:S01]  /*5120*/  FMUL R37, R37, R23 ;  /* 0x0000001725257220 */ /* 0x000fe20000400000 */
[----:B------:R-:W-:Y:S01]  /*5130*/  F2FP.F16.F32.PACK_AB R29, RZ, R29 ;  /* 0x0000001dff1d723e */ /* 0x000fe200000000ff */
[----:B------:R-:W-:Y:S01]  /*5140*/  @P4 STG.E.U16 desc[UR38][R6.64+0x10], R28 ;  /* 0x0000101c06004986 */ /* 0x000fe2000c101526 */
[C---:B------:R-:W-:Y:S01]  /*5150*/  ISETP.GT.AND P3, PT, R3.reuse, 0x8, P0 ;  /* 0x000000080300780c */ /* 0x040fe20000764270 */
[-C--:B------:R-:W-:Y:S01]  /*5160*/  FMUL R38, R38, R23.reuse ;  /* 0x0000001726267220 */ /* 0x080fe20000400000 */
[----:B------:R-:W-:Y:S01]  /*5170*/  ISETP.GT.AND P0, PT, R4, 0x11, PT ;  /* 0x000000110400780c */ /* 0x000fe20003f04270 */
[----:B------:R-:W-:Y:S01]  /*5180*/  @P5 STG.E.U16 desc[UR38][R6.64+0x12], R29 ;  /* 0x0000121d06005986 */ /* 0x000fe2000c101526 */
        /* <DEDUP_REMOVED lines=161> */
[----:B------:R-:W-:Y:S01]  /*5ba0*/  FMUL R87, R87, R23 ;  /* 0x0000001757577220 */ /* 0x000fe20000400000 */
[----:B------:R-:W-:-:S02]  /*5bb0*/  F2FP.F16.F32.PACK_AB R62, RZ, R62 ;  /* 0x0000003eff3e723e */ /* 0x000fc400000000ff */
[C---:B------:R-:W-:Y:S02]  /*5bc0*/  ISETP.GT.AND P5, PT, R3.reuse, RZ, P0 ;  /* 0x000000ff0300720c */ /* 0x040fe400007a4270 */
[----:B------:R-:W-:Y:S01]  /*5bd0*/  F2FP.F16.F32.PACK_AB R63, RZ, R63 ;  /* 0x0000003fff3f723e */ /* 0x000fe200000000ff */
[----:B------:R-:W-:Y:S01]  /*5be0*/  @P2 STG.E.U16 desc[UR38][R8.64+0x90], R62 ;  /* 0x0000903e08002986 */ /* 0x000fe2000c101526 */
[----:B------:R-:W-:Y:S02]  /*5bf0*/  F2FP.F16.F32.PACK_AB R64, RZ, R64 ;  /* 0x00000040ff40723e */ /* 0x000fe400000000ff */
[C---:B------:R-:W-:Y:S01]  /*5c00*/  ISETP.GT.AND P2, PT, R3.reuse, 0x8, P1 ;  /* 0x000000080300780c */ /* 0x040fe20000f44270 */
[----:B------:R-:W-:Y:S01]  /*5c10*/  @P3 STG.E.U16 desc[UR38][R8.64+0x92], R63 ;  /* 0x0000923f08003986 */ /* 0x000fe2000c101526 */
[----:B------:R-:W-:Y:S02]  /*5c20*/  ISETP.GT.AND P1, PT, R4, 0x58, PT ;  /* 0x000000580400780c */ /* 0x000fe40003f24270 */
[----:B------:R-:W-:Y:S01]  /*5c30*/  F2FP.F16.F32.PACK_AB R65, RZ, R65 ;  /* 0x00000041ff41723e */ /* 0x000fe200000000ff */
[----:B------:R-:W-:Y:S01]  /*5c40*/  @P4 STG.E.U16 desc[UR38][R6.64+0xa0], R64 ;  /* 0x0000a04006004986 */ /* 0x000fe2000c101526 */
[----:B------:R-:W-:-:S02]  /*5c50*/  ISETP.GT.AND P3, PT, R3, 0x8, P0 ;  /* 0x000000080300780c */ /* 0x000fc40000764270 */
[----:B------:R-:W-:Y:S01]  /*5c60*/  ISETP.GT.AND P0, PT, R4, 0x59, PT ;  /* 0x000000590400780c */ /* 0x000fe20003f04270 */
[----:B------:R-:W-:Y:S01]  /*5c70*/  @P5 STG.E.U16 desc[UR38][R6.64+0xa2], R65 ;  /* 0x0000a24106005986 */ /* 0x000fe2000c101526 */
[C---:B------:R-:W-:Y:S02]  /*5c80*/  ISETP.GT.AND P4, PT, R3.reuse, RZ, P1 ;  /* 0x000000ff0300720c */ /* 0x040fe40000f84270 */
[----:B------:R-:W-:Y:S02]  /*5c90*/  F2FP.F16.F32.PACK_AB R66, RZ, R66 ;  /* 0x00000042ff42723e */ /* 0x000fe400000000ff */
[----:B------:R-:W-:Y:S02]  /*5ca0*/  ISETP.GT.AND P5, PT, R3, RZ, P0 ;  /* 0x000000ff0300720c */ /* 0x000fe400007a4270 */
[----:B------:R-:W-:Y:S01]  /*5cb0*/  F2FP.F16.F32.PACK_AB R67, RZ, R67 ;  /* 0x00000043ff43723e */ /* 0x000fe200000000ff */
[----:B------:R-:W-:Y:S01]  /*5cc0*/  @P2 STG.E.U16 desc[UR38][R8.64+0xa0], R66 ;  /* 0x0000a04208002986 */ /* 0x000fe2000c101526 */
[----:B------:R-:W-:-:S02]  /*5cd0*/  F2FP.F16.F32.PACK_AB R68, RZ, R68 ;  /* 0x00000044ff44723e */ /* 0x000fc400000000ff */
[C---:B------:R-:W-:Y:S01]  /*5ce0*/  ISETP.GT.AND P2, PT, R3.reuse, 0x8, P1 ;  /* 0x000000080300780c */ /* 0x040fe20000f44270 */
[----:B------:R-:W-:Y:S01]  /*5cf0*/  @P3 STG.E.U16 desc[UR38][R8.64+0xa2], R67 ;  /* 0x0000a24308003986 */ /* 0x000fe2000c101526 */
[C---:B------:R-:W-:Y:S02]  /*5d00*/  ISETP.GT.AND P1, PT, R4.reuse, 0x60, PT ;  /* 0x000000600400780c */ /* 0x040fe40003f24270 */
[----:B------:R-:W-:Y:S01]  /*5d10*/  F2FP.F16.F32.PACK_AB R69, RZ, R69 ;  /* 0x00000045ff45723e */ /* 0x000fe200000000ff */
[----:B------:R-:W-:Y:S01]  /*5d20*/  @P4 STG.E.U16 desc[UR38][R6.64+0xb0], R68 ;  /* 0x0000b04406004986 */ /* 0x000fe2000c101526 */
[C---:B------:R-:W-:Y:S02]  /*5d30*/  ISETP.GT.AND P3, PT, R3.reuse, 0x8, P0 ;  /* 0x000000080300780c */ /* 0x040fe40000764270 */
[----:B------:R-:W-:Y:S01]  /*5d40*/  ISETP.GT.AND P0, PT, R4, 0x61, PT ;  /* 0x000000610400780c */ /* 0x000fe20003f04270 */
[----:B------:R-:W-:Y:S01]  /*5d50*/  @P5 STG.E.U16 desc[UR38][R6.64+0xb2], R69 ;  /* 0x0000b24506005986 */ /* 0x000fe2000c101526 */
[----:B------:R-:W-:-:S02]  /*5d60*/  ISETP.GT.AND P4, PT, R3, RZ, P1 ;  /* 0x000000ff0300720c */ /* 0x000fc40000f84270 */
[C---:B------:R-:W-:Y:S02]  /*5d70*/  ISETP.GT.AND P5, PT, R3.reuse, RZ, P0 ;  /* 0x000000ff0300720c */ /* 0x040fe400007a4270 */
[----:B------:R-:W-:Y:S02]  /*5d80*/  F2FP.F16.F32.PACK_AB R70, RZ, R70 ;  /* 0x00000046ff46723e */ /* 0x000fe400000000ff */
[----:B------:R-:W-:Y:S02]  /*5d90*/  F2FP.F16.F32.PACK_AB R71, RZ, R71 ;  /* 0x00000047ff47723e */ /* 0x000fe400000000ff */
[----:B------:R-:W-:Y:S01]  /*5da0*/  F2FP.F16.F32.PACK_AB R72, RZ, R72 ;  /* 0x00000048ff48723e */ /* 0x000fe200000000ff */
[----:B------:R-:W-:Y:S01]  /*5db0*/  @P2 STG.E.U16 desc[UR38][R8.64+0xb0], R70 ;  /* 0x0000b04608002986 */ /* 0x000fe2000c101526 */
[----:B------:R-:W-:Y:S02]  /*5dc0*/  F2FP.F16.F32.PACK_AB R73, RZ, R73 ;  /* 0x00000049ff49723e */ /* 0x000fe400000000ff */
[C---:B------:R-:W-:Y:S01]  /*5dd0*/  ISETP.GT.AND P1, PT, R3.reuse, 0x8, P1 ;  /* 0x000000080300780c */ /* 0x040fe20000f24270 */
[----:B------:R-:W-:Y:S01]  /*5de0*/  @P3 STG.E.U16 desc[UR38][R8.64+0xb2], R71 ;  /* 0x0000b24708003986 */ /* 0x000fe2000c101526 */
[----:B------:R-:W-:-:S02]  /*5df0*/  ISETP.GT.AND P2, PT, R3, 0x8, P0 ;  /* 0x000000080300780c */ /* 0x000fc40000744270 */
[C---:B------:R-:W-:Y:S01]  /*5e00*/  ISETP.GT.AND P0, PT, R4.reuse, 0x69, PT ;  /* 0x000000690400780c */ /* 0x040fe20003f04270 */
[----:B------:R-:W-:Y:S01]  /*5e10*/  @P4 STG.E.U16 desc[UR38][R6.64+0xc0], R72 ;  /* 0x0000c04806004986 */ /* 0x000fe2000c101526 */
[----:B------:R-:W-:Y:S02]  /*5e20*/  ISETP.GT.AND P4, PT, R4, 0x68, PT ;  /* 0x000000680400780c */ /* 0x000fe40003f84270 */
[----:B------:R-:W-:Y:S01]  /*5e30*/  F2FP.F16.F32.PACK_AB R74, RZ, R74 ;  /* 0x0000004aff4a723e */ /* 0x000fe200000000ff */
[----:B------:R-:W-:Y:S01]  /*5e40*/  @P5 STG.E.U16 desc[UR38][R6.64+0xc2], R73 ;  /* 0x0000c24906005986 */ /* 0x000fe2000c101526 */
[C---:B------:R-:W-:Y:S02]  /*5e50*/  ISETP.GT.AND P5, PT, R3.reuse, RZ, P4 ;  /* 0x000000ff0300720c */ /* 0x040fe400027a4270 */
[----:B------:R-:W-:Y:S01]  /*5e60*/  ISETP.GT.AND P3, PT, R3, RZ, P0 ;  /* 0x000000ff0300720c */ /* 0x000fe20000764270 */
[----:B------:R-:W-:Y:S01]  /*5e70*/  @P1 STG.E.U16 desc[UR38][R8.64+0xc0], R74 ;  /* 0x0000c04a08001986 */ /* 0x000fe2000c101526 */
[----:B------:R-:W-:-:S02]  /*5e80*/  F2FP.F16.F32.PACK_AB R75, RZ, R75 ;  /* 0x0000004bff4b723e */ /* 0x000fc400000000ff */
[----:B------:R-:W-:Y:S02]  /*5e90*/  F2FP.F16.F32.PACK_AB R76, RZ, R76 ;  /* 0x0000004cff4c723e */ /* 0x000fe400000000ff */
[C---:B------:R-:W-:Y:S01]  /*5ea0*/  ISETP.GT.AND P4, PT, R3.reuse, 0x8, P4 ;  /* 0x000000080300780c */ /* 0x040fe20002784270 */
[----:B------:R-:W-:Y:S01]  /*5eb0*/  @P2 STG.E.U16 desc[UR38][R8.64+0xc2], R75 ;  /* 0x0000c24b08002986 */ /* 0x000fe2000c101526 */
[----:B------:R-:W-:Y:S02]  /*5ec0*/  F2FP.F16.F32.PACK_AB R77, RZ, R77 ;  /* 0x0000004dff4d723e */ /* 0x000fe400000000ff */
[C---:B------:R-:W-:Y:S01]  /*5ed0*/  ISETP.GT.AND P2, PT, R4.reuse, 0x71, PT ;  /* 0x000000710400780c */ /* 0x040fe20003f44270 */
[----:B------:R-:W-:Y:S01]  /*5ee0*/  @P5 STG.E.U16 desc[UR38][R6.64+0xd0], R76 ;  /* 0x0000d04c06005986 */ /* 0x000fe2000c101526 */
[----:B------:R-:W-:Y:S02]  /*5ef0*/  ISETP.GT.AND P5, PT, R3, 0x8, P0 ;  /* 0x000000080300780c */ /* 0x000fe400007a4270 */
[C---:B------:R-:W-:Y:S01]  /*5f00*/  ISETP.GT.AND P1, PT, R4.reuse, 0x78, PT ;  /* 0x000000780400780c */ /* 0x040fe20003f24270 */
[----:B------:R-:W-:Y:S01]  /*5f10*/  @P3 STG.E.U16 desc[UR38][R6.64+0xd2], R77 ;  /* 0x0000d24d06003986 */ /* 0x000fe2000c101526 */
[----:B------:R-:W-:-:S02]  /*5f20*/  ISETP.GT.AND P3, PT, R4, 0x70, PT ;  /* 0x000000700400780c */ /* 0x000fc40003f64270 */
[----:B------:R-:W-:Y:S01]  /*5f30*/  ISETP.GT.AND P0, PT, R4, 0x79, PT ;  /* 0x000000790400780c */ /* 0x000fe20003f04270 */
[----:B------:R-:W-:Y:S01]  /*5f40*/  @P4 IMAD.MOV.U32 R4, RZ, RZ, R8 ;  /* 0x000000ffff044224 */ /* 0x000fe200078e0008 */
[----:B------:R-:W-:Y:S01]  /*5f50*/  F2FP.F16.F32.PACK_AB R78, RZ, R78 ;  /* 0x0000004eff4e723e */ /* 0x000fe200000000ff */
[----:B------:R-:W-:Y:S01]  /*5f60*/  @P4 IMAD.MOV.U32 R5, RZ, RZ, R9 ;  /* 0x000000ffff054224 */ /* 0x000fe200078e0009 */
[----:B------:R-:W-:Y:S02]  /*5f70*/  F2FP.F16.F32.PACK_AB R79, RZ, R79 ;  /* 0x0000004fff4f723e */ /* 0x000fe400000000ff */
[----:B------:R-:W-:Y:S02]  /*5f80*/  F2FP.F16.F32.PACK_AB R80, RZ, R80 ;  /* 0x00000050ff50723e */ /* 0x000fe400000000ff */
[----:B------:R0:W-:Y:S01]  /*5f90*/  @P4 STG.E.U16 desc[UR38][R4.64+0xd0], R78 ;  /* 0x0000d04e04004986 */ /* 0x0001e2000c101526 */
[----:B------:R-:W-:Y:S02]  /*5fa0*/  ISETP.GT.AND P4, PT, R3, RZ, P2 ;  /* 0x000000ff0300720c */ /* 0x000fe40001784270 */
[----:B------:R-:W-:-:S02]  /*5fb0*/  F2FP.F16.F32.PACK_AB R81, RZ, R81 ;  /* 0x00000051ff51723e */ /* 0x000fc400000000ff */
[----:B------:R-:W-:Y:S02]  /*5fc0*/  ISETP.GT.AND P2, PT, R3, 0x8, P2 ;  /* 0x000000080300780c */ /* 0x000fe40001744270 */
[----:B------:R-:W-:Y:S02]  /*5fd0*/  F2FP.F16.F32.PACK_AB R82, RZ, R82 ;  /* 0x00000052ff52723e */ /* 0x000fe400000000ff */
[----:B------:R-:W-:Y:S02]  /*5fe0*/  F2FP.F16.F32.PACK_AB R83, RZ, R83 ;  /* 0x00000053ff53723e */ /* 0x000fe400000000ff */
[----:B------:R-:W-:Y:S01]  /*5ff0*/  F2FP.F16.F32.PACK_AB R84, RZ, R84 ;  /* 0x00000054ff54723e */ /* 0x000fe200000000ff */
[----:B0-----:R-:W-:Y:S01]  /*6000*/  @P5 IMAD.MOV.U32 R4, RZ, RZ, R8 ;  /* 0x000000ffff045224 */ /* 0x001fe200078e0008 */
[----:B------:R-:W-:Y:S01]  /*6010*/  F2FP.F16.F32.PACK_AB R85, RZ, R85 ;  /* 0x00000055ff55723e */ /* 0x000fe200000000ff */
[----:B------:R-:W-:Y:S01]  /*6020*/  @P5 IMAD.MOV.U32 R5, RZ, RZ, R9 ;  /* 0x000000ffff055224 */ /* 0x000fe200078e0009 */
[----:B------:R-:W-:-:S02]  /*6030*/  F2FP.F16.F32.PACK_AB R86, RZ, R86 ;  /* 0x00000056ff56723e */ /* 0x000fc400000000ff */
[----:B------:R-:W-:Y:S02]  /*6040*/  F2FP.F16.F32.PACK_AB R87, RZ, R87 ;  /* 0x00000057ff57723e */ /* 0x000fe400000000ff */
[----:B------:R0:W-:Y:S01]  /*6050*/  @P5 STG.E.U16 desc[UR38][R4.64+0xd2], R79 ;  /* 0x0000d24f04005986 */ /* 0x0001e2000c101526 */
[C---:B------:R-:W-:Y:S02]  /*6060*/  ISETP.GT.AND P5, PT, R3.reuse, RZ, P3 ;  /* 0x000000ff0300720c */ /* 0x040fe40001fa4270 */
[----:B------:R-:W-:-:S11]  /*6070*/  ISETP.GT.AND P3, PT, R3, 0x8, P3 ;  /* 0x000000080300780c */ /* 0x000fd60001f64270 */
[----:B0-----:R-:W-:Y:S02]  /*6080*/  @P5 IMAD.MOV.U32 R4, RZ, RZ, R6 ;  /* 0x000000ffff045224 */ /* 0x001fe400078e0006 */
[----:B------:R-:W-:-:S05]  /*6090*/  @P5 IMAD.MOV.U32 R5, RZ, RZ, R7 ;  /* 0x000000ffff055224 */ /* 0x000fca00078e0007 */
[----:B------:R0:W-:Y:S01]  /*60a0*/  @P5 STG.E.U16 desc[UR38][R4.64+0xe0], R80 ;  /* 0x0000e05004005986 */ /* 0x0001e2000c101526 */
[C---:B------:R-:W-:Y:S02]  /*60b0*/  ISETP.GT.AND P5, PT, R3.reuse, RZ, P0 ;  /* 0x000000ff0300720c */ /* 0x040fe400007a4270 */
[----:B------:R-:W-:Y:S01]  /*60c0*/  ISETP.GT.AND P0, PT, R3, 0x8, P0 ;  /* 0x000000080300780c */ /* 0x000fe20000704270 */
[----:B0-----:R-:W-:Y:S02]  /*60d0*/  @P4 IMAD.MOV.U32 R4, RZ, RZ, R6 ;  /* 0x000000ffff044224 */ /* 0x001fe400078e0006 */
[----:B------:R-:W-:-:S05]  /*60e0*/  @P4 IMAD.MOV.U32 R5, RZ, RZ, R7 ;  /* 0x000000ffff054224 */ /* 0x000fca00078e0007 */
[----:B------:R0:W-:Y:S01]  /*60f0*/  @P4 STG.E.U16 desc[UR38][R4.64+0xe2], R81 ;  /* 0x0000e25104004986 */ /* 0x0001e2000c101526 */
[C---:B------:R-:W-:Y:S02]  /*6100*/  ISETP.GT.AND P4, PT, R3.reuse, RZ, P1 ;  /* 0x000000ff0300720c */ /* 0x040fe40000f84270 */
[----:B------:R-:W-:Y:S01]  /*6110*/  ISETP.GT.AND P1, PT, R3, 0x8, P1 ;  /* 0x000000080300780c */ /* 0x000fe20000f24270 */
[----:B0-----:R-:W-:Y:S02]  /*6120*/  @P3 IMAD.MOV.U32 R4, RZ, RZ, R8 ;  /* 0x000000ffff043224 */ /* 0x001fe400078e0008 */
[----:B------:R-:W-:-:S05]  /*6130*/  @P3 IMAD.MOV.U32 R5, RZ, RZ, R9 ;  /* 0x000000ffff053224 */ /* 0x000fca00078e0009 */
[----:B------:R0:W-:Y:S02]  /*6140*/  @P3 STG.E.U16 desc[UR38][R4.64+0xe0], R82 ;  /* 0x0000e05204003986 */ /* 0x0001e4000c101526 */
[----:B0-----:R-:W-:Y:S02]  /*6150*/  @P2 IMAD.MOV.U32 R4, RZ, RZ, R8 ;  /* 0x000000ffff042224 */ /* 0x001fe400078e0008 */
[----:B------:R-:W-:-:S05]  /*6160*/  @P2 IMAD.MOV.U32 R5, RZ, RZ, R9 ;  /* 0x000000ffff052224 */ /* 0x000fca00078e0009 */
[----:B------:R0:W-:Y:S02]  /*6170*/  @P2 STG.E.U16 desc[UR38][R4.64+0xe2], R83 ;  /* 0x0000e25304002986 */ /* 0x0001e4000c101526 */
[----:B0-----:R-:W-:Y:S02]  /*6180*/  @P4 IMAD.MOV.U32 R4, RZ, RZ, R6 ;  /* 0x000000ffff044224 */ /* 0x001fe400078e0006 */
[----:B------:R-:W-:-:S05]  /*6190*/  @P4 IMAD.MOV.U32 R5, RZ, RZ, R7 ;  /* 0x000000ffff054224 */ /* 0x000fca00078e0007 */
[----:B------:R0:W-:Y:S04]  /*61a0*/  @P4 STG.E.U16 desc[UR38][R4.64+0xf0], R84 ;  /* 0x0000f05404004986 */ /* 0x0001e8000c101526 */
[----:B------:R1:W-:Y:S01]  /*61b0*/  @P5 STG.E.U16 desc[UR38][R6.64+0xf2], R85 ;  /* 0x0000f25506005986 */ /* 0x0003e2000c101526 */
[----:B0-----:R-:W-:Y:S02]  /*61c0*/  @P1 IMAD.MOV.U32 R4, RZ, RZ, R8 ;  /* 0x000000ffff041224 */ /* 0x001fe400078e0008 */
[----:B------:R-:W-:-:S05]  /*61d0*/  @P1 IMAD.MOV.U32 R5, RZ, RZ, R9 ;  /* 0x000000ffff051224 */ /* 0x000fca00078e0009 */
[----:B------:R1:W-:Y:S04]  /*61e0*/  @P1 STG.E.U16 desc[UR38][R4.64+0xf0], R86 ;  /* 0x0000f05604001986 */ /* 0x0003e8000c101526 */
[----:B------:R1:W-:Y:S02]  /*61f0*/  @P0 STG.E.U16 desc[UR38][R8.64+0xf2], R87 ;  /* 0x0000f25708000986 */ /* 0x0003e4000c101526 */
.L_x_158:
[----:B------:R-:W-:Y:S05]  /*6200*/  BSYNC B0 ;  /* 0x0000000000007941 */ /* 0x000fea0003800000 */
.L_x_32:
[----:B------:R-:W-:Y:S01]  /*6210*/  IADD3 R16, P0, R16, UR36, RZ ;  /* 0x0000002410107c10 */ /* 0x000fe2000ff1e0ff */
[----:B------:R-:W-:Y:S01]  /*6220*/  ULDC.64 UR4, c[0x0][0x650] ;  /* 0x0001940000047ab9 */ /* 0x000fe20000000a00 */
[----:B------:R-:W-:Y:S01]  /*6230*/  PRMT R3, RZ, 0x7610, R3 ;  /* 0x00007610ff037816 */ /* 0x000fe20000000003 */
[----:B------:R-:W-:Y:S01]  /*6240*/  IMAD.MOV.U32 R100, RZ, RZ, -0x1 ;  /* 0xffffffffff647424 */ /* 0x000fe200078e00ff */
[----:B------:R-:W-:Y:S01]  /*6250*/  IADD3.X R17, R17, UR42, RZ, P0, !PT ;  /* 0x0000002a11117c10 */ /* 0x000fe200087fe4ff */
[----:B------:R-:W-:Y:S01]  /*6260*/  IMAD.MOV.U32 R101, RZ, RZ, -0x1 ;  /* 0xffffffffff657424 */ /* 0x000fe200078e00ff */
[----:B------:R-:W-:-:S04]  /*6270*/  ISETP.GE.U32.AND P0, PT, R16, UR4, PT ;  /* 0x0000000410007c0c */ /* 0x000fc8000bf06070 */
[----:B------:R-:W-:-:S13]  /*6280*/  ISETP.GE.U32.AND.EX P0, PT, R17, UR5, PT, P0 ;  /* 0x0000000511007c0c */ /* 0x000fda000bf06100 */
[----:B------:R-:W-:Y:S05]  /*6290*/  @P0 BRA `(.L_x_159) ;  /* 0x00000004004c0947 */ /* 0x000fea0003800000 */
[----:B------:R-:W0:Y:S01]  /*62a0*/  LDC.64 R10, c[0x0][0x628] ;  /* 0x00018a00ff0a7b82 */ /* 0x000e220000000a00 */
[----:B---3--:R-:W3:Y:S01]  /*62b0*/  S2R R12, SR_CTAID.X ;  /* 0x00000000000c7919 */ /* 0x008ee20000002500 */
[----:B-12-4-:R-:W-:Y:S02]  /*62c0*/  IMAD.MOV.U32 R8, RZ, RZ, R16 ;  /* 0x000000ffff087224 */ /* 0x016fe400078e0010 */
[----:B------:R-:W-:Y:S01]  /*62d0*/  IMAD.MOV.U32 R9, RZ, RZ, R17 ;  /* 0x000000ffff097224 */ /* 0x000fe200078e0011 */
[----:B------:R-:W1:Y:S03]  /*62e0*/  S2R R20, SR_CTAID.Y ;  /* 0x0000000000147919 */ /* 0x000e660000002600 */
[----:B------:R-:W2:Y:S08]  /*62f0*/  LDC R0, c[0x0][0x630] ;  /* 0x00018c00ff007b82 */ /* 0x000eb00000000800 */
[----:B------:R-:W4:Y:S01]  /*6300*/  LDC.64 R14, c[0x0][0x620] ;  /* 0x00018800ff0e7b82 */ /* 0x000f220000000a00 */
[----:B0-----:R-:W-:-:S04]  /*6310*/  ISETP.NE.U32.AND P0, PT, R10, RZ, PT ;  /* 0x000000ff0a00720c */ /* 0x001fc80003f05070 */
[----:B------:R-:W-:-:S13]  /*6320*/  ISETP.NE.AND.EX P0, PT, R11, RZ, PT, P0 ;  /* 0x000000ff0b00720c */ /* 0x000fda0003f05300 */
[----:B-1234-:R-:W-:Y:S05]  /*6330*/  @!P0 BRA `(.L_x_160) ;  /* 0x0000000000288947 */ /* 0x01efea0003800000 */
        /* <DEDUP_REMOVED lines=10> */
.L_x_160:
[-CC-:B------:R-:W-:Y:S01]  /*63e0*/  SHF.R.U64 R101, R8, R0.reuse, R9.reuse ;  /* 0x0000000008657219 */ /* 0x180fe20000001209 */
[----:B------:R-:W0:Y:S01]  /*63f0*/  LDC.64 R26, c[0x0][0x640] ;  /* 0x00019000ff1a7b82 */ /* 0x000e220000000a00 */
[----:B------:R-:W-:Y:S01]  /*6400*/  SHF.R.U32.HI R0, RZ, R0, R9 ;  /* 0x00000000ff007219 */ /* 0x000fe20000011609 */
[----:B------:R-:W-:Y:S01]  /*6410*/  ULDC UR4, c[0x0][0x150] ;  /* 0x0000540000047ab9 */ /* 0x000fe20000000800 */
[----:B------:R-:W-:Y:S02]  /*6420*/  IADD3 R3, P0, RZ, -R101, RZ ;  /* 0x80000065ff037210 */ /* 0x000fe40007f1e0ff */
[----:B------:R-:W-:-:S03]  /*6430*/  I2FP.F32.U32 R7, R12 ;  /* 0x0000000c00077245 */ /* 0x000fc60000201000 */
[----:B------:R-:W1:Y:S01]  /*6440*/  LDC R6, c[0x0][0x618] ;  /* 0x00018600ff067b82 */ /* 0x000e620000000800 */
[----:B------:R-:W-:Y:S02]  /*6450*/  IMAD.X R5, RZ, RZ, ~R0, P0 ;  /* 0x000000ffff057224 */ /* 0x000fe400000e0e00 */
[----:B------:R-:W-:Y:S01]  /*6460*/  FMUL R7, R7, UR4 ;  /* 0x0000000407077c20 */ /* 0x000fe20008400000 */
[----:B------:R-:W-:Y:S01]  /*6470*/  ULDC UR4, c[0x0][0x154] ;  /* 0x0000550000047ab9 */ /* 0x000fe20000000800 */
[-C--:B------:R-:W-:Y:S02]  /*6480*/  IMAD R0, R5, R14.reuse, RZ ;  /* 0x0000000e05007224 */ /* 0x080fe400078e02ff */
[C---:B------:R-:W-:Y:S01]  /*6490*/  IMAD.WIDE.U32 R4, R3.reuse, R14, R16 ;  /* 0x0000000e03047225 */ /* 0x040fe200078e0010 */
[----:B------:R-:W2:Y:S01]  /*64a0*/  LDC R8, c[0x0][0x608] ;  /* 0x00018200ff087b82 */ /* 0x000ea20000000800 */
[----:B------:R-:W3:Y:S02]  /*64b0*/  F2I.U32.TRUNC.NTZ R7, R7 ;  /* 0x0000000700077305 */ /* 0x000ee4000020f000 */
[----:B------:R-:W-:Y:S01]  /*64c0*/  IMAD R3, R3, R15, R0 ;  /* 0x0000000f03037224 */ /* 0x000fe200078e0200 */
[----:B------:R-:W-:-:S03]  /*64d0*/  I2FP.F32.U32 R0, R20 ;  /* 0x0000001400007245 */ /* 0x000fc60000201000 */
[----:B------:R-:W-:Y:S01]  /*64e0*/  IMAD.IADD R3, R5, 0x1, R3 ;  /* 0x0000000105037824 */ /* 0x000fe200078e0203 */
[----:B------:R-:W4:Y:S01]  /*64f0*/  LDC R11, c[0x0][0x658] ;  /* 0x00019600ff0b7b82 */ /* 0x000f220000000800 */
[----:B0-----:R-:W-:-:S04]  /*6500*/  ISETP.NE.U32.AND P0, PT, R26, RZ, PT ;  /* 0x000000ff1a00720c */ /* 0x001fc80003f05070 */
[----:B------:R-:W-:-:S03]  /*6510*/  ISETP.NE.AND.EX P0, PT, R27, RZ, PT, P0 ;  /* 0x000000ff1b00720c */ /* 0x000fc60003f05300 */
[----:B------:R-:W0:Y:S01]  /*6520*/  LDC R9, c[0x0][0x144] ;  /* 0x00005100ff097b82 */ /* 0x000e220000000800 */
[-C--:B-1----:R-:W-:Y:S01]  /*6530*/  SHF.R.U64 R10, R4, R6.reuse, R3 ;  /* 0x00000006040a7219 */ /* 0x082fe20000001203 */
[----:B---3--:R-:W-:Y:S01]  /*6540*/  IMAD.MOV R7, RZ, RZ, -R7 ;  /* 0x000000ffff077224 */ /* 0x008fe200078e0a07 */
[----:B------:R-:W-:Y:S01]  /*6550*/  SHF.R.U32.HI R3, RZ, R6, R3 ;  /* 0x00000006ff037219 */ /* 0x000fe20000011603 */
[----:B------:R-:W-:-:S04]  /*6560*/  FMUL R6, R0, UR4 ;  /* 0x0000000400067c20 */ /* 0x000fc80008400000 */
[----:B------:R-:W1:Y:S01]  /*6570*/  LDC R21, c[0x0][0x148] ;  /* 0x00005200ff157b82 */ /* 0x000e620000000800 */
[----:B------:R3:W0:Y:S01]  /*6580*/  F2I.U32.TRUNC.NTZ R14, R6 ;  /* 0x00000006000e7305 */ /* 0x000622000020f000 */
[-CC-:B--2---:R-:W-:Y:S02]  /*6590*/  SHF.R.U64 R13, R10, R8.reuse, R3.reuse ;  /* 0x000000080a0d7219 */ /* 0x184fe40000001203 */
[----:B------:R-:W-:-:S04]  /*65a0*/  SHF.R.U32.HI R0, RZ, R8, R3 ;  /* 0x00000008ff007219 */ /* 0x000fc80000011603 */
[----:B-----5:R-:W2:Y:S01]  /*65b0*/  LDC R24, c[0x0][0x648] ;  /* 0x00019200ff187b82 */ /* 0x020ea20000000800 */
[-CC-:B----4-:R-:W-:Y:S02]  /*65c0*/  SHF.R.U64 R15, R13, R11.reuse, R0.reuse ;  /* 0x0000000b0d0f7219 */ /* 0x190fe40000001200 */
[----:B------:R-:W-:-:S03]  /*65d0*/  SHF.R.U32.HI R5, RZ, R11, R0 ;  /* 0x0000000bff057219 */ /* 0x000fc60000011600 */
[----:B------:R-:W-:Y:S02]  /*65e0*/  IMAD.MOV.U32 R4, RZ, RZ, R15 ;  /* 0x000000ffff047224 */ /* 0x000fe400078e000f */
[----:B------:R-:W4:Y:S01]  /*65f0*/  LDC R28, c[0x0][0x638] ;  /* 0x00018e00ff1c7b82 */ /* 0x000f220000000800 */
[----:B0-----:R-:W-:-:S07]  /*6600*/  IMAD R25, R9, R7, R12 ;  /* 0x0000000709197224 */ /* 0x001fce00078e020c */
[----:B------:R-:W0:Y:S08]  /*6610*/  LDC R29, c[0x0][0x610] ;  /* 0x00018400ff1d7b82 */ /* 0x000e300000000800 */
[----:B------:R-:W0:Y:S01]  /*6620*/  LDC R30, c[0x0][0x600] ;  /* 0x00018000ff1e7b82 */ /* 0x000e220000000800 */
[----:B-123--:R-:W-:Y:S05]  /*6630*/  @!P0 BRA `(.L_x_161) ;  /* 0x0000000000288947 */ /* 0x00efea0003800000 */
[----:B------:R-:W1:Y:S02]  /*6640*/  LDC R0, c[0x0][0x64c] ;  /* 0x00019300ff007b82 */ /* 0x000e640000000800 */
[----:B-1----:R-:W-:-:S05]  /*6650*/  IADD3 R3, P0, R15, R0, RZ ;  /* 0x000000000f037210 */ /* 0x002fca0007f1e0ff */
        /* <DEDUP_REMOVED lines=8> */
.L_x_161:
[----:B------:R-:W-:Y:S01]  /*66e0*/  ISETP.NE.AND P0, PT, R2, 0x1, PT ;  /* 0x000000010200780c */ /* 0x000fe20003f05270 */
[----:B------:R-:W-:Y:S01]  /*66f0*/  IMAD.MOV R14, RZ, RZ, -R14 ;  /* 0x000000ffff0e7224 */ /* 0x000fe200078e0a0e */
[----:B------:R-:W-:Y:S02]  /*6700*/  SHF.R.U64 R3, R4, R24, R5 ;  /* 0x0000001804037219 */ /* 0x000fe40000001205 */
[----:B------:R-:W-:Y:S02]  /*6710*/  LOP3.LUT R0, R13, R98, RZ, 0xc0, !PT ;  /* 0x000000620d007212 */ /* 0x000fe400078ec0ff */
[----:B------:R-:W-:Y:S01]  /*6720*/  LOP3.LUT R10, R10, R97, RZ, 0xc0, !PT ;  /* 0x000000610a0a7212 */ /* 0x000fe200078ec0ff */
[----:B------:R-:W-:Y:S02]  /*6730*/  IMAD.MOV R4, RZ, RZ, -R3 ;  /* 0x000000ffff047224 */ /* 0x000fe400078e0a03 */
[----:B------:R-:W-:Y:S02]  /*6740*/  IMAD R0, R93, R3, R0 ;  /* 0x000000035d007224 */ /* 0x000fe400078e0200 */
[----:B----4-:R-:W-:-:S02]  /*6750*/  IMAD R3, R4, R28, R15 ;  /* 0x0000001c04037224 */ /* 0x010fc400078e020f */
[----:B------:R-:W-:Y:S02]  /*6760*/  @P0 IMAD R25, R21, R14, R20 ;  /* 0x0000000e15190224 */ /* 0x000fe400078e0214 */
[----:B0-----:R-:W-:Y:S02]  /*6770*/  IMAD R5, R3, R30, R10 ;  /* 0x0000001e03057224 */ /* 0x001fe400078e020a */
[----:B------:R-:W-:Y:S02]  /*6780*/  IMAD R0, R0, R29, R25 ;  /* 0x0000001d00007224 */ /* 0x000fe400078e0219 */
[----:B------:R-:W-:-:S03]  /*6790*/  IMAD.MOV.U32 R4, RZ, RZ, 0x1 ;  /* 0x00000001ff047424 */ /* 0x000fc600078e00ff */
[----:B------:R-:W-:Y:S02]  /*67a0*/  SEL R100, R5, R0, !P0 ;  /* 0x0000000005647207 */ /* 0x000fe40004000000 */
[----:B------:R-:W-:Y:S02]  /*67b0*/  PRMT R3, R4, 0x7610, R3 ;  /* 0x0000761004037816 */ /* 0x000fe40000000003 */
[----:B------:R-:W-:-:S07]  /*67c0*/  SEL R0, R0, R5, !P0 ;  /* 0x0000000500007207 */ /* 0x000fce0004000000 */
.L_x_159:
[----:B------:R-:W-:Y:S01]  /*67d0*/  LOP3.LUT P0, RZ, R3, 0xff, RZ, 0xc0, !PT ;  /* 0x000000ff03ff7812 */ /* 0x000fe2000780c0ff */
[----:B------:R-:W-:Y:S01]  /*67e0*/  UIMAD.WIDE.U32 UR4, UR41, -0x55555555, URZ ;  /* 0xaaaaaaab290478a5 */ /* 0x000fe2000f8e003f */
[----:B------:R-:W-:-:S03]  /*67f0*/  IMAD.MOV.U32 R103, RZ, RZ, R0 ;  /* 0x000000ffff677224 */ /* 0x000fc600078e0000 */
[----:B------:R-:W-:-:S04]  /*6800*/  USHF.R.U32.HI UR4, URZ, 0x1, UR5 ;  /* 0x000000013f047899 */ /* 0x000fc80008011605 */
[----:B------:R-:W-:-:S04]  /*6810*/  UIMAD UR41, UR4, -0x3, UR41 ;  /* 0xfffffffd042978a4 */ /* 0x000fc8000f8e0229 */
[----:B------:R-:W-:Y:S08]  /*6820*/  @P0 BRA `(.L_x_162) ;  /* 0xffffffac000c0947 */ /* 0x000ff0000383ffff */
[----:B------:R-:W-:Y:S05]  /*6830*/  EXIT ;  /* 0x000000000000794d */ /* 0x000fea0003800000 */
.L_x_7:
        /* <DEDUP_REMOVED lines=26> */
.L_x_164:
[----:B------:R-:W0:Y:S01]  /*69e0*/  LDC.64 R28, c[0x0][0x640] ;  /* 0x00019000ff1c7b82 */ /* 0x000e220000000a00 */
[-CC-:B------:R-:W-:Y:S01]  /*69f0*/  SHF.R.U64 R21, R14, R8.reuse, R15.reuse ;  /* 0x000000080e157219 */ /* 0x180fe2000000120f */
[----:B------:R-:W-:Y:S01]  /*6a00*/  IMAD.MOV.U32 R31, RZ, RZ, 0x1 ;  /* 0x00000001ff1f7424 */ /* 0x000fe200078e00ff */
[----:B------:R-:W-:Y:S02]  /*6a10*/  SHF.R.U32.HI R7, RZ, R8, R15 ;  /* 0x00000008ff077219 */ /* 0x000fe4000001160f */
[----:B------:R-:W-:-:S03]  /*6a20*/  IADD3 R13, P0, RZ, -R21, RZ ;  /* 0x80000015ff0d7210 */ /* 0x000fc60007f1e0ff */
[----:B------:R-:W1:Y:S02]  /*6a30*/  LDC R12, c[0x0][0x618] ;  /* 0x00018600ff0c7b82 */ /* 0x000e640000000800 */
[----:B------:R-:W-:Y:S02]  /*6a40*/  IMAD.X R7, RZ, RZ, ~R7, P0 ;  /* 0x000000ffff077224 */ /* 0x000fe400000e0e07 */
[----:B------:R-:W-:-:S04]  /*6a50*/  IMAD.WIDE.U32 R10, R13, R24, R16 ;  /* 0x000000180d0a7225 */ /* 0x000fc800078e0010 */
[----:B------:R-:W2:Y:S01]  /*6a60*/  LDC R14, c[0x0][0x608] ;  /* 0x00018200ff0e7b82 */ /* 0x000ea20000000800 */
[----:B------:R-:W-:-:S04]  /*6a70*/  IMAD R8, R7, R24, RZ ;  /* 0x0000001807087224 */ /* 0x000fc800078e02ff */
[----:B------:R-:W-:-:S03]  /*6a80*/  IMAD R7, R13, R25, R8 ;  /* 0x000000190d077224 */ /* 0x000fc600078e0208 */
[----:B------:R-:W3:Y:S01]  /*6a90*/  LDC R26, c[0x0][0x658] ;  /* 0x00019600ff1a7b82 */ /* 0x000ee20000000800 */
[----:B------:R-:W-:Y:S01]  /*6aa0*/  IMAD.IADD R7, R11, 0x1, R7 ;  /* 0x000000010b077824 */ /* 0x000fe200078e0207 */
[----:B0-----:R-:W-:Y:S01]  /*6ab0*/  ISETP.NE.U32.AND P0, PT, R28, RZ, PT ;  /* 0x000000ff1c00720c */ /* 0x001fe20003f05070 */
[----:B------:R-:W-:-:S03]  /*6ac0*/  IMAD.MOV.U32 R11, RZ, RZ, -0x1 ;  /* 0xffffffffff0b7424 */ /* 0x000fc600078e00ff */
        /* <DEDUP_REMOVED lines=8> */
[-C--:B---3--:R-:W-:Y:S02]  /*6b50*/  SHF.L.U32 R10, R11, R26.reuse, RZ ;  /* 0x0000001a0b0a7219 */ /* 0x088fe400000006ff */
[--C-:B------:R-:W-:Y:S02]  /*6b60*/  SHF.R.U64 R24, R22, R26, R7.reuse ;  /* 0x0000001a16187219 */ /* 0x100fe40000001207 */
[----:B------:R-:W-:Y:S02]  /*6b70*/  LOP3.LUT R33, RZ, R10, RZ, 0x33, !PT ;  /* 0x0000000aff217212 */ /* 0x000fe400078e33ff */
[----:B------:R-:W-:Y:S01]  /*6b80*/  SHF.R.U32.HI R11, RZ, R26, R7 ;  /* 0x0000001aff0b7219 */ /* 0x000fe20000011607 */
[----:B------:R-:W3:Y:S01]  /*6b90*/  LDC R30, c[0x0][0x610] ;  /* 0x00018400ff1e7b82 */ /* 0x000ee20000000800 */
[----:B------:R-:W-:Y:S01]  /*6ba0*/  IMAD.MOV.U32 R10, RZ, RZ, R24 ;  /* 0x000000ffff0a7224 */ /* 0x000fe200078e0018 */
[----:B------:R-:W-:Y:S06]  /*6bb0*/  @!P0 BRA `(.L_x_165) ;  /* 0x0000000000288947 */ /* 0x000fec0003800000 */
        /* <DEDUP_REMOVED lines=10> */
.L_x_165:
[----:B------:R-:W-:Y:S02]  /*6c60*/  ISETP.NE.AND P0, PT, R2, 0x1, PT ;  /* 0x000000010200780c */ /* 0x000fe40003f05270 */
[----:B-1----:R-:W-:Y:S01]  /*6c70*/  SHF.R.U64 R8, R10, R8, R11 ;  /* 0x000000080a087219 */ /* 0x002fe2000000120b */
[----:B0-----:R-:W-:Y:S01]  /*6c80*/  VIADD R11, R25, 0xffffffff ;  /* 0xffffffff190b7836 */ /* 0x001fe20000000000 */
[----:B------:R-:W-:Y:S02]  /*6c90*/  SHF.L.U32 R31, R31, R26, RZ ;  /* 0x0000001a1f1f7219 */ /* 0x000fe400000006ff */
[----:B------:R-:W-:Y:S01]  /*6ca0*/  LOP3.LUT R5, R22, R33, RZ, 0xc0, !PT ;  /* 0x0000002116057212 */ /* 0x000fe200078ec0ff */
[----:B------:R-:W-:-:S04]  /*6cb0*/  IMAD.MOV R7, RZ, RZ, -R8 ;  /* 0x000000ffff077224 */ /* 0x000fc800078e0a08 */
[----:B------:R-:W-:Y:S02]  /*6cc0*/  IMAD R5, R31, R8, R5 ;  /* 0x000000081f057224 */ /* 0x000fe400078e0205 */
[----:B------:R-:W-:Y:S01]  /*6cd0*/  @P0 IMAD R6, R9, R23, R4 ;  /* 0x0000001709060224 */ /* 0x000fe200078e0204 */
[----:B------:R-:W-:Y:S01]  /*6ce0*/  LOP3.LUT R9, R20, R11, RZ, 0xc0, !PT ;  /* 0x0000000b14097212 */ /* 0x000fe200078ec0ff */
[----:B--2---:R-:W-:Y:S02]  /*6cf0*/  IMAD R4, R7, R27, R24 ;  /* 0x0000001b07047224 */ /* 0x004fe400078e0218 */
[----:B---3--:R-:W-:Y:S02]  /*6d00*/  IMAD R6, R5, R30, R6 ;  /* 0x0000001e05067224 */ /* 0x008fe400078e0206 */
[----:B------:R-:W-:Y:S02]  /*6d10*/  IMAD R5, R4, R25, R9 ;  /* 0x0000001904057224 */ /* 0x000fe400078e0209 */
[----:B------:R-:W-:-:S02]  /*6d20*/  IMAD.MOV.U32 R8, RZ, RZ, 0x1 ;  /* 0x00000001ff087424 */ /* 0x000fc400078e00ff */
[----:B------:R-:W-:Y:S01]  /*6d30*/  IMAD.MOV.U32 R7, RZ, RZ, R21 ;  /* 0x000000ffff077224 */ /* 0x000fe200078e0015 */
[----:B------:R-:W-:Y:S02]  /*6d40*/  SEL R19, R5, R6, !P0 ;  /* 0x0000000605137207 */ /* 0x000fe40004000000 */
[----:B------:R-:W-:-:S07]  /*6d50*/  SEL R12, R6, R5, !P0 ;  /* 0x00000005060c7207 */ /* 0x000fce0004000000 */
.L_x_163:
[----:B------:R-:W-:-:S08]  /*6d60*/  NOP ;  /* 0x0000000000007918 */ /* 0x000fd00000000000 */
[----:B------:R-:W0:-:S00]  /*6d70*/  USETMAXREG.DEALLOC.CTAPOOL 0x28 ;  /* 0x00000028000079c8 */ /* 0x000e0000080e0500 */
[----:B0-----:R-:W-:-:S13]  /*6d80*/  ISETP.NE.AND P0, PT, R3, RZ, PT ;  /* 0x000000ff0300720c */ /* 0x001fda0003f05270 */
[----:B------:R-:W-:Y:S05]  /*6d90*/  @P0 EXIT ;  /* 0x000000000000094d */ /* 0x000fea0003800000 */
[----:B------:R-:W-:Y:S01]  /*6da0*/  LOP3.LUT P0, RZ, R8, 0xff, RZ, 0xc0, !PT ;  /* 0x000000ff08ff7812 */ /* 0x000fe2000780c0ff */
[----:B------:R-:W-:Y:S02]  /*6db0*/  IMAD.MOV.U32 R3, RZ, RZ, 0x1 ;  /* 0x00000001ff037424 */ /* 0x000fe400078e00ff */
[----:B------:R-:W-:-:S10]  /*6dc0*/  IMAD.MOV.U32 R13, RZ, RZ, RZ ;  /* 0x000000ffff0d7224 */ /* 0x000fd400078e00ff */
[----:B------:R-:W-:Y:S05]  /*6dd0*/  @!P0 BRA `(.L_x_166) ;  /* 0x0000000c00888947 */ /* 0x000fea0003800000 */
[----:B------:R-:W0:Y:S01]  /*6de0*/  LDC R3, c[0x0][0x28c] ;  /* 0x0000a300ff037b82 */ /* 0x000e220000000800 */
[----:B------:R-:W-:Y:S01]  /*6df0*/  UMOV UR7, 0x1 ;  /* 0x0000000100077882 */ /* 0x000fe20000000000 */
[----:B------:R-:W-:Y:S01]  /*6e00*/  ULDC UR14, c[0x0][0x658] ;  /* 0x00019600000e7ab9 */ /* 0x000fe20000000800 */
[----:B------:R-:W-:Y:S01]  /*6e10*/  UMOV UR6, 0xffffffff ;  /* 0xffffffff00067882 */ /* 0x000fe20000000000 */
[----:B------:R-:W-:Y:S01]  /*6e20*/  BSSY B0, `(.L_x_166) ;  /* 0x00000dd000007945 */ /* 0x000fe20003800000 */
[----:B------:R-:W-:Y:S01]  /*6e30*/  USHF.L.U32 UR6, UR6, UR14, URZ ;  /* 0x0000000e06067299 */ /* 0x000fe2000800063f */
[----:B------:R-:W-:Y:S01]  /*6e40*/  IMAD.MOV.U32 R11, RZ, RZ, 0x1 ;  /* 0x00000001ff0b7424 */ /* 0x000fe200078e00ff */
[----:B------:R-:W-:Y:S01]  /*6e50*/  LOP3.LUT R10, R18, 0x2, RZ, 0xfc, !PT ;  /* 0x00000002120a7812 */ /* 0x000fe200078efcff */
[----:B------:R-:W1:Y:S01]  /*6e60*/  S2UR UR5, SR_CgaCtaId ;  /* 0x00000000000579c3 */ /* 0x000e620000008800 */
[----:B------:R-:W-:Y:S01]  /*6e70*/  IMAD.MOV.U32 R13, RZ, RZ, RZ ;  /* 0x000000ffff0d7224 */ /* 0x000fe200078e00ff */
[----:B------:R-:W-:Y:S01]  /*6e80*/  ULDC UR13, c[0x0][0x600] ;  /* 0x00018000000d7ab9 */ /* 0x000fe20000000800 */
[----:B------:R-:W-:Y:S01]  /*6e90*/  UMOV UR23, 0x55 ;  /* 0x0000005500177882 */ /* 0x000fe20000000000 */
[----:B------:R-:W-:-:S02]  /*6ea0*/  UIADD3 UR13, UR13, -0x1, URZ ;  /* 0xffffffff0d0d7890 */ /* 0x000fc4000fffe03f */
[----:B------:R-:W-:Y:S02]  /*6eb0*/  USHF.L.U32 UR14, UR7, UR14, URZ ;  /* 0x0000000e070e7299 */ /* 0x000fe4000800063f */
[----:B------:R-:W-:Y:S01]  /*6ec0*/  ULOP3.LUT UR21, URZ, UR6, URZ, 0x33, !UPT ;  /* 0x000000063f157292 */ /* 0x000fe2000f8e333f */
[----:B------:R-:W-:Y:S01]  /*6ed0*/  ULDC.64 UR30, c[0x0][0x198] ;  /* 0x00006600001e7ab9 */ /* 0x000fe20000000a00 */
[----:B0-----:R-:W-:-:S05]  /*6ee0*/  VIADD R3, R3, 0x3f ;  /* 0x0000003f03037836 */ /* 0x001fca0000000000 */
[----:B------:R-:W-:Y:S01]  /*6ef0*/  SHF.R.S32.HI R4, RZ, 0x1f, R3 ;  /* 0x0000001fff047819 */ /* 0x000fe20000011403 */
[----:B-1----:R-:W-:-:S03]  /*6f00*/  ULOP3.LUT UR4, UR5, 0x1, URZ, 0xc0, !UPT ;  /* 0x0000000105047892 */ /* 0x002fc6000f8ec03f */
[----:B------:R-:W-:Y:S01]  /*6f10*/  LEA.HI R4, R4, R3, RZ, 0x6 ;  /* 0x0000000304047211 */ /* 0x000fe200078f30ff */
[----:B------:R-:W-:Y:S01]  /*6f20*/  USHF.R.U32.HI UR34, URZ, 0x1, UR5 ;  /* 0x000000013f227899 */ /* 0x000fe20008011605 */
[----:B------:R-:W-:Y:S01]  /*6f30*/  IMAD.MOV.U32 R3, RZ, RZ, 0x1 ;  /* 0x00000001ff037424 */ /* 0x000fe200078e00ff */
[----:B------:R-:W-:Y:S01]  /*6f40*/  USHF.L.U32 UR15, UR5, 0x5, URZ ;  /* 0x00000005050f7899 */ /* 0x000fe2000800063f */
[----:B------:R-:W-:Y:S01]  /*6f50*/  SHF.R.S32.HI R8, RZ, 0x6, R4 ;  /* 0x00000006ff087819 */ /* 0x000fe20000011404 */
[----:B------:R-:W-:Y:S02]  /*6f60*/  USHF.L.U32 UR35, UR5, 0xb, URZ ;  /* 0x0000000b05237899 */ /* 0x000fe4000800063f */
[----:B------:R-:W-:Y:S02]  /*6f70*/  ULOP3.LUT UR5, UR5, 0xfffffffe, URZ, 0xc0, !UPT ;  /* 0xfffffffe05057892 */ /* 0x000fe4000f8ec03f */
[----:B------:R-:W-:Y:S01]  /*6f80*/  UISETP.GT.U32.AND UP0, UPT, UR4, 0xffff, UPT ;  /* 0x0000ffff0400788c */ /* 0x000fe2000bf04070 */
[----:B------:R-:W-:Y:S01]  /*6f90*/  VIADD R9, R8, 0x1 ;  /* 0x0000000108097836 */ /* 0x000fe20000000000 */
[----:B------:R-:W-:-:S02]  /*6fa0*/  USHF.L.U32 UR22, UR7, UR5, URZ ;  /* 0x0000000507167299 */ /* 0x000fc4000800063f */
[----:B------:R-:W-:Y:S02]  /*6fb0*/  ULOP3.LUT UR5, UR5, 0x1, URZ, 0xfc, !UPT ;  /* 0x0000000105057892 */ /* 0x000fe4000f8efc3f */
[----:B------:R-:W-:Y:S02]  /*6fc0*/  USEL UR4, UR4, 0xffff, !UP0 ;  /* 0x0000ffff04047887 */ /* 0x000fe4000c000000 */
[----:B------:R-:W-:Y:S02]  /*6fd0*/  USHF.L.U32 UR5, UR7, UR5, URZ ;  /* 0x0000000507057299 */ /* 0x000fe4000800063f */
[----:B------:R-:W-:Y:S02]  /*6fe0*/  ULOP3.LUT UR4, UR4, 0xffff, URZ, 0xc0, !UPT ;  /* 0x0000ffff04047892 */ /* 0x000fe4000f8ec03f */
[----:B------:R-:W-:Y:S02]  /*6ff0*/  ULOP3.LUT UR15, UR15, 0x20, URZ, 0xc0, !UPT ;  /* 0x000000200f0f7892 */ /* 0x000fe4000f8ec03f */
[----:B------:R-:W-:-:S02]  /*7000*/  ULOP3.LUT UR22, UR22, UR5, URZ, 0xfc, !UPT ;  /* 0x0000000516167292 */ /* 0x000fc4000f8efc3f */
[----:B------:R-:W-:-:S12]  /*7010*/  USHF.L.U32 UR23, UR23, UR4, URZ ;  /* 0x0000000417177299 */ /* 0x000fd8000800063f */
.L_x_177:
[----:B------:R-:W-:-:S03]  /*7020*/  UMOV UR4, 0xffffffff ;  /* 0xffffffff00047882 */ /* 0x000fc60000000000 */
[----:B------:R-:W-:Y:S05]  /*7030*/  BRA.DIV UR4, `(.L_x_167) ;  /* 0x0000000e04b47947 */ /* 0x000fea000b800000 */
[----:B------:R-:W-:-:S13]  /*7040*/  ELECT P6, URZ, PT ;  /* 0x00000000003f782f */ /* 0x000fda00038c0000 */
.L_x_187:
[----:B------:R-:W-:Y:S04]  /*7050*/  BSSY B1, `(.L_x_168) ;  /* 0x0000047000017945 */ /* 0x000fe80003800000 */
[----:B------:R-:W-:Y:S05]  /*7060*/  @!P6 BRA `(.L_x_169) ;  /* 0x000000040014e947 */ /* 0x000fea0003800000 */
[----:B------:R-:W0:Y:S02]  /*7070*/  LDC R4, c[0x0][0x28c] ;  /* 0x0000a300ff047b82 */ /* 0x000e240000000800 */
[----:B0-----:R-:W-:-:S13]  /*7080*/  ISETP.GE.AND P0, PT, R4, 0x1, PT ;  /* 0x000000010400780c */ /* 0x001fda0003f06270 */
[----:B------:R-:W-:Y:S05]  /*7090*/  @!P0 BRA `(.L_x_169) ;  /* 0x0000000400088947 */ /* 0x000fea0003800000 */
[----:B------:R-:W-:Y:S01]  /*70a0*/  LEA R12, R12, UR34, 0x2 ;  /* 0x000000220c0c7c11 */ /* 0x000fe2000f8e10ff */
[----:B------:R-:W-:Y:S02]  /*70b0*/  IMAD.SHL.U32 R19, R19, 0x80, RZ ;  /* 0x0000008013137824 */ /* 0x000fe400078e00ff */
[----:B------:R-:W-:Y:S02]  /*70c0*/  IMAD.MOV.U32 R20, RZ, RZ, RZ ;  /* 0x000000ffff147224 */ /* 0x000fe400078e00ff */
[----:B------:R-:W-:Y:S02]  /*70d0*/  IMAD.U32 R22, RZ, RZ, UR15 ;  /* 0x0000000fff167e24 */ /* 0x000fe4000f8e00ff */
[----:B------:R-:W-:Y:S02]  /*70e0*/  IMAD.MOV.U32 R4, RZ, RZ, R9 ;  /* 0x000000ffff047224 */ /* 0x000fe400078e0009 */
[----:B------:R-:W-:Y:S02]  /*70f0*/  IMAD.MOV.U32 R5, RZ, RZ, R3 ;  /* 0x000000ffff057224 */ /* 0x000fe400078e0003 */
[----:B------:R-:W-:-:S02]  /*7100*/  IMAD.MOV.U32 R6, RZ, RZ, R13 ;  /* 0x000000ffff067224 */ /* 0x000fc400078e000d */
[----:B------:R-:W-:Y:S02]  /*7110*/  IMAD.SHL.U32 R15, R12, 0x20, RZ ;  /* 0x000000200c0f7824 */ /* 0x000fe400078e00ff */
[----:B------:R-:W-:-:S07]  /*7120*/  VIADD R24, R19, 0x40 ;  /* 0x0000004013187836 */ /* 0x000fce0000000000 */
.L_x_172:
[----:B------:R-:W0:Y:S01]  /*7130*/  S2R R21, SR_CgaCtaId ;  /* 0x0000000000157919 */ /* 0x000e220000008800 */
[----:B------:R-:W-:Y:S02]  /*7140*/  MOV R12, 0x400 ;  /* 0x00000400000c7802 */ /* 0x000fe40000000f00 */
[----:B------:R-:W-:-:S13]  /*7150*/  ISETP.NE.AND P1, PT, R0, RZ, PT ;  /* 0x000000ff0000720c */ /* 0x000fda0003f25270 */
[----:B------:R-:W1:Y:S01]  /*7160*/  @!P1 LDC R14, c[0x0][0x500] ;  /* 0x00014000ff0e9b82 */ /* 0x000e620000000800 */
[----:B0-----:R-:W-:Y:S02]  /*7170*/  LEA R23, R21, R12, 0x18 ;  /* 0x0000000c15177211 */ /* 0x001fe400078ec0ff */
[----:B------:R-:W-:-:S03]  /*7180*/  SHF.L.U32 R12, R5, 0x1f, RZ ;  /* 0x0000001f050c7819 */ /* 0x000fc600000006ff */
[----:B------:R-:W-:-:S04]  /*7190*/  IMAD R21, R6, 0x8, R23 ;  /* 0x0000000806157824 */ /* 0x000fc800078e0217 */
[----:B------:R-:W0:Y:S02]  /*71a0*/  SYNCS.PHASECHK.TRANS64.TRYWAIT P0, [R21+URZ+0x18], R12 ;  /* 0x0000180c150075a7 */ /* 0x000e24000800017f */
[----:B01----:R-:W-:Y:S05]  /*71b0*/  @!P0 BRA `(.L_x_170) ;  /* 0x0000000c00748947 */ /* 0x003fea0003800000 */
.L_x_188:
[----:B0-----:R-:W-:Y:S01]  /*71c0*/  PRMT R12, R10, 0x9910, RZ ;  /* 0x000099100a0c7816 */ /* 0x001fe200000000ff */
[----:B------:R0:W-:Y:S03]  /*71d0*/  @!P1 SYNCS.ARRIVE.TRANS64 RZ, [R21+URZ], R14 ;  /* 0x0000000e15ff99a7 */ /* 0x0001e6000800003f */
[----:B------:R-:W-:-:S13]  /*71e0*/  ISETP.NE.AND P0, PT, R12, 0x2, PT ;  /* 0x000000020c00780c */ /* 0x000fda0003f05270 */
[----:B0-----:R-:W-:Y:S05]  /*71f0*/  @P0 BRA `(.L_x_171) ;  /* 0x0000000000040947 */ /* 0x001fea0003800000 */
[----:B------:R-:W-:Y:S01]  /*7200*/  BPT.TRAP 0x1 ;  /* 0x000000040000795c */ /* 0x000fe20000300000 */
.L_x_171:
[----:B------:R-:W-:Y:S01]  /*7210*/  R2UR UR8, R6 ;  /* 0x00000000060872ca */ /* 0x000fe200000e0000 */
[----:B------:R-:W-:Y:S01]  /*7220*/  VIADD R4, R4, 0xffffffff ;  /* 0xffffffff04047836 */ /* 0x000fe20000000000 */
[----:B------:R-:W-:Y:S01]  /*7230*/  R2UR UR10, R23 ;  /* 0x00000000170a72ca */ /* 0x000fe200000e0000 */
[----:B------:R-:W-:Y:S01]  /*7240*/  UIADD3 UR6, UP0, UR30, 0xf0, URZ ;  /* 0x000000f01e067890 */ /* 0x000fe2000ff1e03f */
[----:B------:R-:W-:Y:S01]  /*7250*/  R2UR UR25, R21 ;  /* 0x00000000151972ca */ /* 0x000fe200000e0000 */
[----:B------:R-:W-:Y:S01]  /*7260*/  UIADD3 UR32, UP1, UR30, 0x1f0, URZ ;  /* 0x000001f01e207890 */ /* 0x000fe2000ff3e03f */
[----:B------:R-:W-:Y:S01]  /*7270*/  R2UR UR28, R7 ;  /* 0x00000000071c72ca */ /* 0x000fe200000e0000 */
[----:B------:R-:W-:Y:S01]  /*7280*/  UIADD3.X UR7, URZ, UR31, URZ, UP0, !UPT ;  /* 0x0000001f3f077290 */ /* 0x000fe200087fe43f */
[----:B------:R-:W-:Y:S01]  /*7290*/  R2UR UR26, R20 ;  /* 0x00000000141a72ca */ /* 0x000fe200000e0000 */
[----:B------:R-:W-:Y:S01]  /*72a0*/  UPRMT UR29, URZ, 0x5410, UR23 ;  /* 0x000054103f1d7896 */ /* 0x000fe20008000017 */
[----:B------:R-:W-:Y:S01]  /*72b0*/  R2UR UR19, R22 ;  /* 0x00000000161372ca */ /* 0x000fe200000e0000 */
[----:B------:R-:W-:Y:S01]  /*72c0*/  UIADD3.X UR33, URZ, UR31, URZ, UP1, !UPT ;  /* 0x0000001f3f217290 */ /* 0x000fe20008ffe43f */
[----:B------:R-:W-:Y:S01]  /*72d0*/  R2UR UR27, R15 ;  /* 0x000000000f1b72ca */ /* 0x000fe200000e0000 */
[----:B------:R-:W-:Y:S01]  /*72e0*/  USHF.L.U32 UR8, UR8, 0xd, URZ ;  /* 0x0000000d08087899 */ /* 0x000fe2000800063f */
[----:B------:R-:W-:Y:S01]  /*72f0*/  R2UR UR18, R19 ;  /* 0x00000000131272ca */ /* 0x000fe200000e0000 */
[----:B------:R-:W-:Y:S01]  /*7300*/  UPRMT UR38, URZ, 0x5410, UR22 ;  /* 0x000054103f267896 */ /* 0x000fe20008000016 */
[----:B------:R-:W-:Y:S01]  /*7310*/  ISETP.GT.AND P1, PT, R4, 0x1, PT ;  /* 0x000000010400780c */ /* 0x000fe20003f24270 */
[----:B------:R-:W-:Y:S01]  /*7320*/  ULEA UR9, UR34, UR8, 0xb ;  /* 0x0000000822097291 */ /* 0x000fe2000f8e583f */
[----:B------:R-:W-:Y:S01]  /*7330*/  VIADD R6, R6, 0x1 ;  /* 0x0000000106067836 */ /* 0x000fe20000000000 */
[----:B------:R-:W-:Y:S01]  /*7340*/  ULOP3.LUT UR8, UR8, 0x800, UR35, 0xf8, !UPT ;  /* 0x0000080008087892 */ /* 0x000fe2000f8ef823 */
[----:B------:R-:W-:Y:S01]  /*7350*/  VIADD R22, R22, 0x40 ;  /* 0x0000004016167836 */ /* 0x000fe20000000000 */
[----:B------:R-:W-:Y:S01]  /*7360*/  ULEA UR9, UR9, UR10, 0x1 ;  /* 0x0000000a09097291 */ /* 0x000fe2000f8e083f */
[----:B------:R-:W-:Y:S01]  /*7370*/  VIADD R20, R20, 0x40 ;  /* 0x0000004014147836 */ /* 0x000fe20000000000 */
[----:B------:R-:W-:Y:S01]  /*7380*/  ULEA UR8, UR8, UR10, 0x1 ;  /* 0x0000000a08087291 */ /* 0x000fe2000f8e083f */
[----:B------:R-:W-:Y:S01]  /*7390*/  R2UR UR10, R24 ;  /* 0x00000000180a72ca */ /* 0x000fe200000e0000 */
[----:B------:R-:W-:Y:S01]  /*73a0*/  UIADD3 UR24, UR9, 0x100, URZ ;  /* 0x0000010009187890 */ /* 0x000fe2000fffe03f */
[----:B------:R-:W-:Y:S01]  /*73b0*/  ISETP.NE.AND P0, PT, R6, 0x3, PT ;  /* 0x000000030600780c */ /* 0x000fe20003f05270 */
[----:B------:R-:W-:-:S02]  /*73c0*/  UIADD3 UR16, UR8, 0xc100, URZ ;  /* 0x0000c10008107890 */ /* 0x000fc4000fffe03f */
[----:B------:R-:W-:Y:S01]  /*73d0*/  UIADD3 UR8, UR8, 0xe100, URZ ;  /* 0x0000e10008087890 */ /* 0x000fe2000fffe03f */
[----:B------:R-:W-:Y:S01]  /*73e0*/  SEL R12, RZ, 0x1, P0 ;  /* 0x00000001ff0c7807 */ /* 0x000fe20000000000 */
[----:B------:R-:W-:Y:S01]  /*73f0*/  UMOV UR4, 0x0 ;  /* 0x0000000000047882 */ /* 0x000fe20000000000 */
[----:B------:R-:W-:Y:S01]  /*7400*/  UMOV UR5, 0x10000000 ;  /* 0x1000000000057882 */ /* 0x000fe20000000000 */
[----:B------:R-:W-:Y:S01]  /*7410*/  UMOV UR17, UR25 ;  /* 0x0000001900117c82 */ /* 0x000fe20008000000 */
[----:B------:R-:W-:Y:S01]  /*7420*/  UMOV UR20, UR28 ;  /* 0x0000001c00147c82 */ /* 0x000fe20008000000 */
[----:B------:R-:W-:Y:S01]  /*7430*/  UMOV UR9, UR25 ;  /* 0x0000001900097c82 */ /* 0x000fe20008000000 */
[----:B------:R-:W-:Y:S01]  /*7440*/  UMOV UR11, UR19 ;  /* 0x00000013000b7c82 */ /* 0x000fe20008000000 */
[----:B------:R0:W-:Y:S01]  /*7450*/  UTMALDG.3D.MULTICAST [UR24], [UR6], UR29, desc[UR4] ;  /* 0x00000418060073b4 */ /* 0x0001e2000801181d */
[----:B------:R-:W-:Y:S01]  /*7460*/  UMOV UR12, UR28 ;  /* 0x0000001c000c7c82 */ /* 0x000fe20008000000 */
[----:B------:R-:W-:-:S02]  /*7470*/  LOP3.LUT R5, R5, R12, RZ, 0x3c, !PT ;  /* 0x0000000c05057212 */ /* 0x000fc400078e3cff */
[----:B------:R-:W-:Y:S01]  /*7480*/  SEL R6, R6, RZ, P0 ;  /* 0x000000ff06067207 */ /* 0x000fe20000000000 */
[----:B------:R0:W-:Y:S01]  /*7490*/  UTMALDG.3D.MULTICAST [UR16], [UR32], UR38, desc[UR4] ;  /* 0x00000410200073b4 */ /* 0x0001e20008011826 */
[----:B------:R0:W-:Y:S02]  /*74a0*/  UTMALDG.3D.MULTICAST [UR8], [UR32], UR38, desc[UR4] ;  /* 0x00000408200073b4 */ /* 0x0001e40008011826 */
[----:B0-----:R-:W-:Y:S05]  /*74b0*/  @P1 BRA `(.L_x_172) ;  /* 0xfffffffc001c1947 */ /* 0x001fea000383ffff */
.L_x_169:
[----:B------:R-:W-:Y:S05]  /*74c0*/  BSYNC B1 ;  /* 0x0000000000017941 */ /* 0x000fea0003800000 */
.L_x_168:
[----:B------:R-:W-:Y:S01]  /*74d0*/  LOP3.LUT P1, RZ, R11, 0xff, RZ, 0xc0, !PT ;  /* 0x000000ff0bff7812 */ /* 0x000fe2000782c0ff */
[C---:B------:R-:W-:Y:S01]  /*74e0*/  IMAD.IADD R13, R8.reuse, 0x1, R13 ;  /* 0x00000001080d7824 */ /* 0x040fe200078e020d */
[----:B------:R-:W-:Y:S01]  /*74f0*/  ULDC.64 UR4, c[0x0][0x650] ;  /* 0x0001940000047ab9 */ /* 0x000fe20000000a00 */
[C---:B------:R-:W-:Y:S01]  /*7500*/  ISETP.GE.U32.AND P2, PT, R8.reuse, 0x3, PT ;  /* 0x000000030800780c */ /* 0x040fe20003f46070 */
[----:B------:R-:W-:Y:S01]  /*7510*/  BSSY B1, `(.L_x_173) ;  /* 0x000006b000017945 */ /* 0x000fe20003800000 */
[----:B------:R-:W-:Y:S01]  /*7520*/  IMAD.MOV.U32 R12, RZ, RZ, -0x1 ;  /* 0xffffffffff0c7424 */ /* 0x000fe200078e00ff */
[----:B------:R-:W-:Y:S01]  /*7530*/  ISETP.GT.U32.AND P0, PT, R13, 0x2, PT ;  /* 0x000000020d00780c */ /* 0x000fe20003f04070 */
[----:B------:R-:W-:Y:S01]  /*7540*/  IMAD.MOV.U32 R19, RZ, RZ, -0x1 ;  /* 0xffffffffff137424 */ /* 0x000fe200078e00ff */
[----:B------:R-:W-:Y:S01]  /*7550*/  PRMT R11, RZ, 0x7610, R11 ;  /* 0x00007610ff0b7816 */ /* 0x000fe2000000000b */
[----:B------:R-:W-:Y:S01]  /*7560*/  IMAD.MOV.U32 R7, RZ, RZ, -0x1 ;  /* 0xffffffffff077424 */ /* 0x000fe200078e00ff */
[----:B------:R-:W-:-:S03]  /*7570*/  ISETP.LT.U32.AND P0, PT, R8, 0x3, P0 ;  /* 0x000000030800780c */ /* 0x000fc60000701070 */
[----:B------:R-:W0:Y:S01]  /*7580*/  @P1 S2R R5, SR_CgaCtaId ;  /* 0x0000000000051919 */ /* 0x000e220000008800 */
[----:B------:R-:W-:-:S04]  /*7590*/  @P1 MOV R4, 0x400 ;  /* 0x0000040000041802 */ /* 0x000fc80000000f00 */
[----:B0-----:R-:W-:Y:S01]  /*75a0*/  @P1 LEA R6, R5, R4, 0x18 ;  /* 0x0000000405061211 */ /* 0x001fe200078ec0ff */
[----:B------:R-:W-:Y:S01]  /*75b0*/  IMAD.WIDE.U32 R4, R13, -0x55555555, RZ ;  /* 0xaaaaaaab0d047825 */ /* 0x000fe200078e00ff */
[----:B------:R-:W-:Y:S02]  /*75c0*/  SEL R4, RZ, 0x1, !P0 ;  /* 0x00000001ff047807 */ /* 0x000fe40004000000 */
[----:B------:R0:W-:Y:S01]  /*75d0*/  @P1 SYNCS.ARRIVE.TRANS64.A1T0 RZ, [R6+URZ+0x48], RZ ;  /* 0x000048ff06ff19a7 */ /* 0x0001e2000810003f */
[----:B------:R-:W-:Y:S02]  /*75e0*/  IADD3 R16, P1, R16, UR36, RZ ;  /* 0x0000002410107c10 */ /* 0x000fe4000ff3e0ff */
[----:B------:R-:W-:Y:S02]  /*75f0*/  LOP3.LUT R3, R3, R4, RZ, 0x3c, !PT ;  /* 0x0000000403037212 */ /* 0x000fe400078e3cff */
[----:B------:R-:W-:Y:S02]  /*7600*/  IADD3.X R17, R17, UR42, RZ, P1, !PT ;  /* 0x0000002a11117c10 */ /* 0x000fe40008ffe4ff */
[----:B------:R-:W-:-:S02]  /*7610*/  ISETP.GE.U32.AND P0, PT, R16, UR4, PT ;  /* 0x0000000410007c0c */ /* 0x000fc4000bf06070 */
[----:B0-----:R-:W-:Y:S02]  /*7620*/  SHF.R.U32.HI R6, RZ, 0x1, R5 ;  /* 0x00000001ff067819 */ /* 0x001fe40000011605 */
[----:B------:R-:W-:Y:S02]  /*7630*/  ISETP.GE.U32.AND.EX P0, PT, R17, UR5, PT, P0 ;  /* 0x0000000511007c0c */ /* 0x000fe4000bf06100 */
[----:B------:R-:W-:Y:S01]  /*7640*/  @P2 LOP3.LUT R3, R3, 0x1, R6, 0x78, !PT ;  /* 0x0000000103032812 */ /* 0x000fe200078e7806 */
[----:B------:R-:W-:Y:S01]  /*7650*/  IMAD R13, R6, -0x3, R13 ;  /* 0xfffffffd060d7824 */ /* 0x000fe200078e020d */
[----:B------:R-:W-:-:S09]  /*7660*/  PRMT R4, RZ, 0x7610, R4 ;  /* 0x00007610ff047816 */ /* 0x000fd20000000004 */
[----:B------:R-:W-:Y:S05]  /*7670*/  @P0 BRA `(.L_x_174) ;  /* 0x0000000400500947 */ /* 0x000fea0003800000 */
[----:B------:R-:W0:Y:S01]  /*7680*/  S2R R15, SR_CTAID.X ;  /* 0x00000000000f7919 */ /* 0x000e220000002500 */
[----:B------:R-:W-:Y:S01]  /*7690*/  ULDC.64 UR4, c[0x0][0x628] ;  /* 0x00018a0000047ab9 */ /* 0x000fe20000000a00 */
[----:B------:R-:W1:Y:S01]  /*76a0*/  LDC R20, c[0x0][0x144] ;  /* 0x00005100ff147b82 */ /* 0x000e620000000800 */
[----:B------:R-:W-:Y:S01]  /*76b0*/  ISETP.NE.U32.AND P0, PT, RZ, UR4, PT ;  /* 0x00000004ff007c0c */ /* 0x000fe2000bf05070 */
[----:B------:R-:W2:Y:S01]  /*76c0*/  S2R R12, SR_CTAID.Y ;  /* 0x00000000000c7919 */ /* 0x000ea20000002600 */
[----:B------:R-:W-:Y:S01]  /*76d0*/  ULDC UR6, c[0x0][0x150] ;  /* 0x0000540000067ab9 */ /* 0x000fe20000000800 */
[----:B------:R-:W-:Y:S01]  /*76e0*/  ULDC UR7, c[0x0][0x630] ;  /* 0x00018c0000077ab9 */ /* 0x000fe20000000800 */
[----:B------:R-:W-:Y:S01]  /*76f0*/  ISETP.NE.AND.EX P0, PT, RZ, UR5, PT, P0 ;  /* 0x00000005ff007c0c */ /* 0x000fe2000bf05300 */
[----:B------:R-:W-:Y:S01]  /*7700*/  IMAD.MOV.U32 R4, RZ, RZ, R16 ;  /* 0x000000ffff047224 */ /* 0x000fe200078e0010 */
[----:B0-----:R-:W-:-:S05]  /*7710*/  I2FP.F32.U32 R5, R15 ;  /* 0x0000000f00057245 */ /* 0x001fca0000201000 */
[----:B------:R-:W-:Y:S01]  /*7720*/  FMUL R21, R5, UR6 ;  /* 0x0000000605157c20 */ /* 0x000fe20008400000 */
[----:B------:R-:W-:-:S05]  /*7730*/  IMAD.MOV.U32 R5, RZ, RZ, R17 ;  /* 0x000000ffff057224 */ /* 0x000fca00078e0011 */
[----:B--2---:R-:W-:Y:S05]  /*7740*/  @!P0 BRA `(.L_x_175) ;  /* 0x0000000000288947 */ /* 0x004fea0003800000 */
[----:B------:R-:W-:Y:S02]  /*7750*/  ULDC UR6, c[0x0][0x634] ;  /* 0x00018d0000067ab9 */ /* 0x000fe40000000800 */
[----:B------:R-:W-:-:S05]  /*7760*/  IADD3 R5, P0, R16, UR6, RZ ;  /* 0x0000000610057c10 */ /* 0x000fca000ff1e0ff */
[----:B------:R-:W-:-:S04]  /*7770*/  IMAD.X R19, RZ, RZ, R17, P0 ;  /* 0x000000ffff137224 */ /* 0x000fc800000e0611 */
[----:B------:R-:W-:-:S04]  /*7780*/  IMAD.WIDE.U32 R6, R19, UR4, RZ ;  /* 0x0000000413067c25 */ /* 0x000fc8000f8e00ff */
[----:B------:R-:W-:-:S04]  /*7790*/  IMAD.WIDE.U32 R6, P0, R5, UR5, R6 ;  /* 0x0000000505067c25 */ /* 0x000fc8000f800006 */
[----:B------:R-:W-:-:S04]  /*77a0*/  IMAD.WIDE.U32 R4, R5, UR4, RZ ;  /* 0x0000000405047c25 */ /* 0x000fc8000f8e00ff */
[----:B------:R-:W-:Y:S01]  /*77b0*/  IMAD.MOV.U32 R4, RZ, RZ, R7 ;  /* 0x000000ffff047224 */ /* 0x000fe200078e0007 */
[----:B------:R-:W-:Y:S01]  /*77c0*/  IADD3 RZ, P1, R5, R6, RZ ;  /* 0x0000000605ff7210 */ /* 0x000fe20007f3e0ff */
[----:B------:R-:W-:-:S04]  /*77d0*/  IMAD.X R5, RZ, RZ, RZ, P0 ;  /* 0x000000ffff057224 */ /* 0x000fc800000e06ff */
[----:B------:R-:W-:-:S08]  /*77e0*/  IMAD.WIDE.U32.X R4, R19, UR5, R4, P1 ;  /* 0x0000000513047c25 */ /* 0x000fd000088e0404 */
.L_x_175:
[--C-:B------:R-:W-:Y:S01]  /*77f0*/  SHF.R.U64 R14, R4, UR7, R5.reuse ;  /* 0x00000007040e7c19 */ /* 0x100fe20008001205 */
[----:B------:R-:W0:Y:S01]  /*7800*/  F2I.U32.TRUNC.NTZ R21, R21 ;  /* 0x0000001500157305 */ /* 0x000e22000020f000 */
[----:B------:R-:W-:Y:S01]  /*7810*/  SHF.R.U32.HI R4, RZ, UR7, R5 ;  /* 0x00000007ff047c19 */ /* 0x000fe20008011605 */
[----:B------:R-:W-:Y:S01]  /*7820*/  ULDC.64 UR4, c[0x0][0x620] ;  /* 0x0001880000047ab9 */ /* 0x000fe20000000a00 */
[----:B------:R-:W-:Y:S01]  /*7830*/  IADD3 R7, P0, RZ, -R14, RZ ;  /* 0x8000000eff077210 */ /* 0x000fe20007f1e0ff */
[----:B------:R-:W-:-:S04]  /*7840*/  ULDC.64 UR6, c[0x0][0x640] ;  /* 0x0001900000067ab9 */ /* 0x000fc80000000a00 */
[----:B------:R-:W-:Y:S01]  /*7850*/  IMAD.X R4, RZ, RZ, ~R4, P0 ;  /* 0x000000ffff047224 */ /* 0x000fe200000e0e04 */
[----:B------:R-:W-:-:S03]  /*7860*/  ISETP.NE.U32.AND P0, PT, RZ, UR6, PT ;  /* 0x00000006ff007c0c */ /* 0x000fc6000bf05070 */
[----:B------:R-:W-:Y:S01]  /*7870*/  IMAD R6, R4, UR4, RZ ;  /* 0x0000000404067c24 */ /* 0x000fe2000f8e02ff */
[----:B------:R-:W-:Y:S01]  /*7880*/  ISETP.NE.AND.EX P0, PT, RZ, UR7, PT, P0 ;  /* 0x00000007ff007c0c */ /* 0x000fe2000bf05300 */
[----:B------:R-:W-:Y:S01]  /*7890*/  IMAD.WIDE.U32 R4, R7, UR4, R16 ;  /* 0x0000000407047c25 */ /* 0x000fe2000f8e0010 */
[----:B------:R-:W-:-:S03]  /*78a0*/  ULDC UR4, c[0x0][0x618] ;  /* 0x0001860000047ab9 */ /* 0x000fc60000000800 */
[----:B------:R-:W-:Y:S01]  /*78b0*/  IMAD R7, R7, UR5, R6 ;  /* 0x0000000507077c24 */ /* 0x000fe2000f8e0206 */
[----:B------:R-:W-:Y:S01]  /*78c0*/  ULDC UR5, c[0x0][0x154] ;  /* 0x0000550000057ab9 */ /* 0x000fe20000000800 */
[----:B0-----:R-:W-:Y:S02]  /*78d0*/  IMAD.MOV R6, RZ, RZ, -R21 ;  /* 0x000000ffff067224 */ /* 0x001fe400078e0a15 */
[----:B------:R-:W0:Y:S01]  /*78e0*/  LDC R21, c[0x0][0x148] ;  /* 0x00005200ff157b82 */ /* 0x000e220000000800 */
[----:B------:R-:W-:Y:S02]  /*78f0*/  IMAD.IADD R5, R5, 0x1, R7 ;  /* 0x0000000105057824 */ /* 0x000fe400078e0207 */
[----:B-1----:R-:W-:Y:S01]  /*7900*/  IMAD R15, R20, R6, R15 ;  /* 0x00000006140f7224 */ /* 0x002fe200078e020f */
[----:B------:R-:W-:Y:S02]  /*7910*/  I2FP.F32.U32 R6, R12 ;  /* 0x0000000c00067245 */ /* 0x000fe40000201000 */
[----:B------:R-:W-:-:S02]  /*7920*/  SHF.R.U64 R19, R4, UR4, R5 ;  /* 0x0000000404137c19 */ /* 0x000fc40008001205 */
[----:B------:R-:W-:Y:S01]  /*7930*/  SHF.R.U32.HI R4, RZ, UR4, R5 ;  /* 0x00000004ff047c19 */ /* 0x000fe20008011605 */
[----:B------:R-:W-:Y:S01]  /*7940*/  FMUL R6, R6, UR5 ;  /* 0x0000000506067c20 */ /* 0x000fe20008400000 */
[----:B------:R-:W-:Y:S02]  /*7950*/  ULDC UR4, c[0x0][0x608] ;  /* 0x0001820000047ab9 */ /* 0x000fe40000000800 */
[--C-:B------:R-:W-:Y:S01]  /*7960*/  SHF.R.U64 R22, R19, UR4, R4.reuse ;  /* 0x0000000413167c19 */ /* 0x100fe20008001204 */
[----:B------:R1:W2:Y:S01]  /*7970*/  F2I.U32.TRUNC.NTZ R24, R6 ;  /* 0x0000000600187305 */ /* 0x0002a2000020f000 */
[----:B------:R-:W-:Y:S01]  /*7980*/  SHF.R.U32.HI R5, RZ, UR4, R4 ;  /* 0x00000004ff057c19 */ /* 0x000fe20008011604 */
[----:B------:R-:W-:-:S03]  /*7990*/  ULDC UR4, c[0x0][0x658] ;  /* 0x0001960000047ab9 */ /* 0x000fc60000000800 */
[--C-:B------:R-:W-:Y:S02]  /*79a0*/  SHF.R.U64 R20, R22, UR4, R5.reuse ;  /* 0x0000000416147c19 */ /* 0x100fe40008001205 */
[----:B------:R-:W-:-:S03]  /*79b0*/  SHF.R.U32.HI R23, RZ, UR4, R5 ;  /* 0x00000004ff177c19 */ /* 0x000fc60008011605 */
[----:B------:R-:W-:Y:S02]  /*79c0*/  IMAD.MOV.U32 R4, RZ, RZ, R20 ;  /* 0x000000ffff047224 */ /* 0x000fe400078e0014 */
[----:B------:R-:W-:Y:S01]  /*79d0*/  IMAD.MOV.U32 R5, RZ, RZ, R23 ;  /* 0x000000ffff057224 */ /* 0x000fe200078e0017 */
[----:B-1----:R-:W-:Y:S06]  /*79e0*/  @!P0 BRA `(.L_x_176) ;  /* 0x0000000000288947 */ /* 0x002fec0003800000 */
        /* <DEDUP_REMOVED lines=10> */
.L_x_176:
[----:B------:R-:W-:Y:S01]  /*7a90*/  ISETP.NE.AND P0, PT, R2, 0x1, PT ;  /* 0x000000010200780c */ /* 0x000fe20003f05270 */
[----:B------:R-:W-:Y:S01]  /*7aa0*/  ULDC UR4, c[0x0][0x648] ;  /* 0x0001920000047ab9 */ /* 0x000fe20000000800 */
[----:B------:R-:W-:Y:S01]  /*7ab0*/  LOP3.LUT R22, R22, UR21, RZ, 0xc0, !PT ;  /* 0x0000001516167c12 */ /* 0x000fe2000f8ec0ff */
[----:B--2---:R-:W-:Y:S01]  /*7ac0*/  IMAD.MOV R24, RZ, RZ, -R24 ;  /* 0x000000ffff187224 */ /* 0x004fe200078e0a18 */
[----:B------:R-:W-:Y:S01]  /*7ad0*/  SHF.R.U64 R5, R4, UR4, R5 ;  /* 0x0000000404057c19 */ /* 0x000fe20008001205 */
[----:B------:R-:W-:Y:S01]  /*7ae0*/  ULDC UR4, c[0x0][0x638] ;  /* 0x00018e0000047ab9 */ /* 0x000fe20000000800 */
[----:B------:R-:W-:Y:S01]  /*7af0*/  LOP3.LUT R19, R19, UR13, RZ, 0xc0, !PT ;  /* 0x0000000d13137c12 */ /* 0x000fe2000f8ec0ff */
[----:B------:R-:W-:Y:S01]  /*7b00*/  ULDC UR5, c[0x0][0x610] ;  /* 0x0001840000057ab9 */ /* 0x000fe20000000800 */
[----:B------:R-:W-:Y:S02]  /*7b10*/  IMAD.MOV.U32 R4, RZ, RZ, 0x1 ;  /* 0x00000001ff047424 */ /* 0x000fe400078e00ff */
[----:B------:R-:W-:-:S02]  /*7b20*/  IMAD.MOV R7, RZ, RZ, -R5 ;  /* 0x000000ffff077224 */ /* 0x000fc400078e0a05 */
[----:B------:R-:W-:Y:S02]  /*7b30*/  IMAD R22, R5, UR14, R22 ;  /* 0x0000000e05167c24 */ /* 0x000fe4000f8e0216 */
[----:B0-----:R-:W-:Y:S02]  /*7b40*/  @P0 IMAD R15, R21, R24, R12 ;  /* 0x00000018150f0224 */ /* 0x001fe400078e020c */
[----:B------:R-:W-:Y:S01]  /*7b50*/  IMAD R20, R7, UR4, R20 ;  /* 0x0000000407147c24 */ /* 0x000fe2000f8e0214 */
[----:B------:R-:W-:Y:S01]  /*7b60*/  ULDC UR4, c[0x0][0x600] ;  /* 0x0001800000047ab9 */ /* 0x000fe20000000800 */
[----:B------:R-:W-:Y:S02]  /*7b70*/  IMAD R15, R22, UR5, R15 ;  /* 0x00000005160f7c24 */ /* 0x000fe4000f8e020f */
[----:B------:R-:W-:Y:S02]  /*7b80*/  IMAD R20, R20, UR4, R19 ;  /* 0x0000000414147c24 */ /* 0x000fe4000f8e0213 */
[----:B------:R-:W-:-:S03]  /*7b90*/  IMAD.MOV.U32 R7, RZ, RZ, R14 ;  /* 0x000000ffff077224 */ /* 0x000fc600078e000e */
[----:B------:R-:W-:Y:S02]  /*7ba0*/  SEL R19, R20, R15, !P0 ;  /* 0x0000000f14137207 */ /* 0x000fe40004000000 */
[----:B------:R-:W-:-:S07]  /*7bb0*/  SEL R12, R15, R20, !P0 ;  /* 0x000000140f0c7207 */ /* 0x000fce0004000000 */
.L_x_174:
[----:B------:R-:W-:Y:S05]  /*7bc0*/  BSYNC B1 ;  /* 0x0000000000017941 */ /* 0x000fea0003800000 */
.L_x_173:
[----:B------:R-:W-:-:S13]  /*7bd0*/  LOP3.LUT P0, RZ, R4, 0xff, RZ, 0xc0, !PT ;  /* 0x000000ff04ff7812 */ /* 0x000fda000780c0ff */
[----:B------:R-:W-:Y:S05]  /*7be0*/  @P0 BRA `(.L_x_177) ;  /* 0xfffffff4000c0947 */ /* 0x000fea000383ffff */
[----:B------:R-:W-:Y:S05]  /*7bf0*/  BSYNC B0 ;  /* 0x0000000000007941 */ /* 0x000fea0003800000 */
.L_x_166:
[----:B------:R-:W-:-:S03]  /*7c00*/  UMOV UR4, 0xffffffff ;  /* 0xffffffff00047882 */ /* 0x000fc60000000000 */
[----:B------:R-:W-:Y:S05]  /*7c10*/  BRA.DIV UR4, `(.L_x_178) ;  /* 0x0000000204f07947 */ /* 0x000fea000b800000 */
[----:B------:R-:W-:-:S13]  /*7c20*/  ELECT P6, URZ, PT ;  /* 0x00000000003f782f */ /* 0x000fda00038c0000 */
.L_x_191:
[----:B------:R-:W-:Y:S04]  /*7c30*/  BSSY B0, `(.L_x_179) ;  /* 0x0000022000007945 */ /* 0x000fe80003800000 */
[----:B------:R-:W-:Y:S05]  /*7c40*/  @!P6 BRA `(.L_x_180) ;  /* 0x000000000080e947 */ /* 0x000fea0003800000 */
[----:B------:R-:W-:-:S04]  /*7c50*/  LOP3.LUT R18, R18, 0x2, RZ, 0xfc, !PT ;  /* 0x0000000212127812 */ /* 0x000fc800078efcff */
[----:B------:R-:W-:-:S13]  /*7c60*/  ISETP.NE.AND P0, PT, R18, 0x3, PT ;  /* 0x000000031200780c */ /* 0x000fda0003f05270 */
[----:B------:R-:W-:Y:S05]  /*7c70*/  @!P0 BRA `(.L_x_181) ;  /* 0x0000000000048947 */ /* 0x000fea0003800000 */
[----:B------:R-:W-:Y:S01]  /*7c80*/  BPT.TRAP 0x1 ;  /* 0x000000040000795c */ /* 0x000fe20000300000 */
.L_x_181:
[----:B------:R-:W0:Y:S01]  /*7c90*/  S2R R5, SR_CgaCtaId ;  /* 0x0000000000057919 */ /* 0x000e220000008800 */
[----:B------:R-:W-:Y:S02]  /*7ca0*/  MOV R0, 0x400 ;  /* 0x0000040000007802 */ /* 0x000fe40000000f00 */
[----:B------:R-:W-:Y:S02]  /*7cb0*/  SHF.L.U32 R4, R3, 0x1f, RZ ;  /* 0x0000001f03047819 */ /* 0x000fe400000006ff */
[----:B0-----:R-:W-:-:S05]  /*7cc0*/  LEA R0, R5, R0, 0x18 ;  /* 0x0000000005007211 */ /* 0x001fca00078ec0ff */
[----:B------:R-:W-:-:S04]  /*7cd0*/  VIADD R0, R0, 0x18 ;  /* 0x0000001800007836 */ /* 0x000fc80000000000 */
[C---:B------:R-:W-:Y:S02]  /*7ce0*/  IMAD R7, R13.reuse, 0x8, R0 ;  /* 0x000000080d077824 */ /* 0x040fe400078e0200 */
[----:B------:R-:W-:Y:S02]  /*7cf0*/  VIADD R13, R13, 0x1 ;  /* 0x000000010d0d7836 */ /* 0x000fe40000000000 */
[----:B------:R-:W0:Y:S03]  /*7d00*/  SYNCS.PHASECHK.TRANS64.TRYWAIT P0, [R7+URZ], R4 ;  /* 0x00000004070075a7 */ /* 0x000e26000800017f */
[----:B------:R-:W-:-:S04]  /*7d10*/  ISETP.NE.AND P1, PT, R13, 0x3, PT ;  /* 0x000000030d00780c */ /* 0x000fc80003f25270 */
[----:B------:R-:W-:Y:S02]  /*7d20*/  SEL R2, RZ, 0x1, P1 ;  /* 0x00000001ff027807 */ /* 0x000fe40000800000 */
[----:B------:R-:W-:Y:S02]  /*7d30*/  SEL R13, R13, RZ, P1 ;  /* 0x000000ff0d0d7207 */ /* 0x000fe40000800000 */
[----:B------:R-:W-:-:S03]  /*7d40*/  LOP3.LUT R9, R3, R2, RZ, 0x3c, !PT ;  /* 0x0000000203097212 */ /* 0x000fc600078e3cff */
[----:B------:R-:W-:Y:S01]  /*7d50*/  IMAD R6, R13, 0x8, R0 ;  /* 0x000000080d067824 */ /* 0x000fe200078e0200 */
[----:B------:R-:W-:Y:S01]  /*7d60*/  SHF.L.U32 R5, R9, 0x1f, RZ ;  /* 0x0000001f09057819 */ /* 0x000fe200000006ff */
[----:B0-----:R-:W-:Y:S06]  /*7d70*/  @!P0 BRA `(.L_x_182) ;  /* 0x0000000000b88947 */ /* 0x001fec0003800000 */
.L_x_192:
[----:B------:R-:W1:Y:S01]  /*7d80*/  SYNCS.PHASECHK.TRANS64.TRYWAIT P0, [R6+URZ], R5 ;  /* 0x00000005060075a7 */ /* 0x000e62000800017f */
[----:B------:R-:W-:-:S05]  /*7d90*/  VIADD R2, R13, 0x1 ;  /* 0x000000010d027836 */ /* 0x000fca0000000000 */
[----:B------:R-:W-:-:S04]  /*7da0*/  ISETP.NE.AND P1, PT, R2, 0x3, PT ;  /* 0x000000030200780c */ /* 0x000fc80003f25270 */
[----:B0-----:R-:W-:Y:S02]  /*7db0*/  SEL R4, RZ, 0x1, P1 ;  /* 0x00000001ff047807 */ /* 0x001fe40000800000 */
[----:B------:R-:W-:Y:S02]  /*7dc0*/  SEL R3, R2, RZ, P1 ;  /* 0x000000ff02037207 */ /* 0x000fe40000800000 */
[----:B------:R-:W-:Y:S01]  /*7dd0*/  LOP3.LUT R4, R9, R4, RZ, 0x3c, !PT ;  /* 0x0000000409047212 */ /* 0x000fe200078e3cff */
[----:B-1----:R-:W-:Y:S06]  /*7de0*/  @!P0 BRA `(.L_x_183) ;  /* 0x0000000000b08947 */ /* 0x002fec0003800000 */
.L_x_193:
[----:B------:R-:W-:Y:S01]  /*7df0*/  IMAD R3, R3, 0x8, R0 ;  /* 0x0000000803037824 */ /* 0x000fe200078e0200 */
[----:B------:R-:W-:-:S07]  /*7e00*/  SHF.L.U32 R0, R4, 0x1f, RZ ;  /* 0x0000001f04007819 */ /* 0x000fce00000006ff */
.L_x_184:
[----:B-1----:R1:W2:Y:S02]  /*7e10*/  SYNCS.PHASECHK.TRANS64.TRYWAIT P0, [R3+URZ], R0 ;  /* 0x00000000030075a7 */ /* 0x0022a4000800017f */
[----:B--2---:R-:W-:Y:S05]  /*7e20*/  @!P0 NANOSLEEP.SYNCS 0x989680 ;  /* 0x009896800000895d */ /* 0x004fea0003900000 */
[----:B------:R-:W2:Y:S02]  /*7e30*/  @!P0 SYNCS.PHASECHK.TRANS64 P0, [R3+URZ], R0 ;  /* 0x00000000030085a7 */ /* 0x000ea4000800007f */
[----:B--2---:R-:W-:Y:S05]  /*7e40*/  @!P0 BRA `(.L_x_184) ;  /* 0xfffffffc00f08947 */ /* 0x004fea000383ffff */
.L_x_180:
[----:B------:R-:W-:Y:S05]  /*7e50*/  BSYNC B0 ;  /* 0x0000000000007941 */ /* 0x000fea0003800000 */
.L_x_179:
[----:B------:R-:W-:Y:S05]  /*7e60*/  EXIT ;  /* 0x000000000000794d */ /* 0x000fea0003800000 */
.L_x_21:
[----:B-1----:R1:W2:Y:S02]  /*7e70*/  SYNCS.PHASECHK.TRANS64.TRYWAIT P1, [R3+URZ], R0 ;  /* 0x00000000030075a7 */ /* 0x0022a4000802017f */
[----:B--2---:R-:W-:Y:S05]  /*7e80*/  @!P1 NANOSLEEP.SYNCS 0x989680 ;  /* 0x009896800000995d */ /* 0x004fea0003900000 */
[----:B------:R-:W2:Y:S02]  /*7e90*/  @!P1 SYNCS.PHASECHK.TRANS64 P1, [R3+URZ], R0 ;  /* 0x00000000030095a7 */ /* 0x000ea4000802007f */
[----:B--2---:R-:W-:Y:S05]  /*7ea0*/  @!P1 BRA `(.L_x_21) ;  /* 0xfffffffc00f09947 */ /* 0x004fea000383ffff */
[----:B------:R-:W-:Y:S05]  /*7eb0*/  BRA `(.L_x_20) ;  /* 0xffffff9800347947 */ /* 0x000fea000383ffff */
.L_x_26:
[----:B-1----:R1:W2:Y:S02]  /*7ec0*/  SYNCS.PHASECHK.TRANS64.TRYWAIT P1, [R5+URZ], R4 ;  /* 0x00000004050075a7 */ /* 0x0022a4000802017f */
[----:B--2---:R-:W-:Y:S05]  /*7ed0*/  @!P1 NANOSLEEP.SYNCS 0x989680 ;  /* 0x009896800000995d */ /* 0x004fea0003900000 */
[----:B------:R-:W2:Y:S02]  /*7ee0*/  @!P1 SYNCS.PHASECHK.TRANS64 P1, [R5+URZ], R4 ;  /* 0x00000004050095a7 */ /* 0x000ea4000802007f */
[----:B--2---:R-:W-:Y:S05]  /*7ef0*/  @!P1 BRA `(.L_x_26) ;  /* 0xfffffffc00f09947 */ /* 0x004fea000383ffff */
[----:B------:R-:W-:Y:S05]  /*7f00*/  BRA `(.L_x_25) ;  /* 0xffffff9c00107947 */ /* 0x000fea000383ffff */
.L_x_167:
[----:B------:R-:W-:Y:S01]  /*7f10*/  BSSY B1, `(.L_x_185) ;  /* 0x0000006000017945 */ /* 0x000fe20003800000 */
[----:B------:R-:W-:-:S07]  /*7f20*/  IMAD.MOV.U32 R15, RZ, RZ, -0x1 ;  /* 0xffffffffff0f7424 */ /* 0x000fce00078e00ff */
[----:B------:R-:W-:Y:S05]  /*7f30*/  WARPSYNC.COLLECTIVE R15, `(.L_x_186) ;  /* 0x000000000f0c7348 */ /* 0x000fea0003c00000 */
[----:B------:R-:W-:Y:S02]  /*7f40*/  ELECT P6, UR62, PT ;  /* 0x00000000003e782f */ /* 0x000fe400038c0000 */
[----:B------:R-:W-:Y:S01]  /*7f50*/  MOV R14, UR62 ;  /* 0x0000003e000e7c02 */ /* 0x000fe20008000f00 */
[----:B------:R-:W-:Y:S10]  /*7f60*/  ENDCOLLECTIVE ;  /* 0x000000000000791b */ /* 0x000ff40003800000 */
.L_x_186:
[----:B------:R-:W-:Y:S05]  /*7f70*/  BSYNC B1 ;  /* 0x0000000000017941 */ /* 0x000fea0003800000 */
.L_x_185:
[----:B------:R-:W-:Y:S05]  /*7f80*/  BRA `(.L_x_187) ;  /* 0xfffffff000307947 */ /* 0x000fea000383ffff */
.L_x_170:
[----:B0-----:R0:W1:Y:S02]  /*7f90*/  SYNCS.PHASECHK.TRANS64.TRYWAIT P0, [R21+URZ+0x18], R12 ;  /* 0x0000180c150075a7 */ /* 0x001064000800017f */
[----:B-1----:R-:W-:Y:S05]  /*7fa0*/  @!P0 NANOSLEEP.SYNCS 0x989680 ;  /* 0x009896800000895d */ /* 0x002fea0003900000 */
[----:B------:R-:W1:Y:S02]  /*7fb0*/  @!P0 SYNCS.PHASECHK.TRANS64 P0, [R21+URZ+0x18], R12 ;  /* 0x0000180c150085a7 */ /* 0x000e64000800007f */
[----:B-1----:R-:W-:Y:S05]  /*7fc0*/  @!P0 BRA `(.L_x_170) ;  /* 0xfffffffc00f08947 */ /* 0x002fea000383ffff */
[----:B------:R-:W-:Y:S05]  /*7fd0*/  BRA `(.L_x_188) ;  /* 0xfffffff000787947 */ /* 0x000fea000383ffff */
.L_x_178:
[----:B------:R-:W-:Y:S01]  /*7fe0*/  BSSY B0, `(.L_x_189) ;  /* 0x0000006000007945 */ /* 0x000fe20003800000 */
[----:B------:R-:W-:-:S07]  /*7ff0*/  IMAD.MOV.U32 R15, RZ, RZ, -0x1 ;  /* 0xffffffffff0f7424 */ /* 0x000fce00078e00ff */
[----:B------:R-:W-:Y:S05]  /*8000*/  WARPSYNC.COLLECTIVE R15, `(.L_x_190) ;  /* 0x000000000f0c7348 */ /* 0x000fea0003c00000 */
[----:B------:R-:W-:Y:S02]  /*8010*/  ELECT P6, UR62, PT ;  /* 0x00000000003e782f */ /* 0x000fe400038c0000 */
[----:B------:R-:W-:Y:S01]  /*8020*/  MOV R14, UR62 ;  /* 0x0000003e000e7c02 */ /* 0x000fe20008000f00 */
[----:B------:R-:W-:Y:S10]  /*8030*/  ENDCOLLECTIVE ;  /* 0x000000000000791b */ /* 0x000ff40003800000 */
.L_x_190:
[----:B------:R-:W-:Y:S05]  /*8040*/  BSYNC B0 ;  /* 0x0000000000007941 */ /* 0x000fea0003800000 */
.L_x_189:
[----:B------:R-:W-:Y:S05]  /*8050*/  BRA `(.L_x_191) ;  /* 0xfffffff800f47947 */ /* 0x000fea000383ffff */
.L_x_182:
[----:B0-----:R0:W1:Y:S02]  /*8060*/  SYNCS.PHASECHK.TRANS64.TRYWAIT P0, [R7+URZ], R4 ;  /* 0x00000004070075a7 */ /* 0x001064000800017f */
[----:B-1----:R-:W-:Y:S05]  /*8070*/  @!P0 NANOSLEEP.SYNCS 0x989680 ;  /* 0x009896800000895d */ /* 0x002fea0003900000 */
[----:B------:R-:W1:Y:S02]  /*8080*/  @!P0 SYNCS.PHASECHK.TRANS64 P0, [R7+URZ], R4 ;  /* 0x00000004070085a7 */ /* 0x000e64000800007f */
[----:B-1----:R-:W-:Y:S05]  /*8090*/  @!P0 BRA `(.L_x_182) ;  /* 0xfffffffc00f08947 */ /* 0x002fea000383ffff */
[----:B------:R-:W-:Y:S05]  /*80a0*/  BRA `(.L_x_192) ;  /* 0xfffffffc00347947 */ /* 0x000fea000383ffff */
.L_x_183:
[----:B0-----:R0:W1:Y:S02]  /*80b0*/  SYNCS.PHASECHK.TRANS64.TRYWAIT P0, [R6+URZ], R5 ;  /* 0x00000005060075a7 */ /* 0x001064000800017f */
[----:B-1----:R-:W-:Y:S05]  /*80c0*/  @!P0 NANOSLEEP.SYNCS 0x989680 ;  /* 0x009896800000895d */ /* 0x002fea0003900000 */
[----:B------:R-:W1:Y:S02]  /*80d0*/  @!P0 SYNCS.PHASECHK.TRANS64 P0, [R6+URZ], R5 ;  /* 0x00000005060085a7 */ /* 0x000e64000800007f */
[----:B-1----:R-:W-:Y:S05]  /*80e0*/  @!P0 BRA `(.L_x_183) ;  /* 0xfffffffc00f08947 */ /* 0x002fea000383ffff */
[----:B------:R-:W-:Y:S05]  /*80f0*/  BRA `(.L_x_193) ;  /* 0xfffffffc003c7947 */ /* 0x000fea000383ffff */
.L_x_194:
[----:B------:R-:W-:-:S00]  /*8100*/  BRA `(.L_x_194) ;  /* 0xfffffffc00fc7947 */ /* 0x000fc0000383ffff */
[----:B------:R-:W-:-:S00]  /*8110*/  NOP ;  /* 0x0000000000007918 */ /* 0x000fc00000000000 */
        /* <DEDUP_REMOVED lines=14> */
.L_x_195:


//--------------------- .nv.global.init           --------------------------
	.section	.nv.global.init,"aw",@progbits
.nv.global.init:
	.type		$str$22,@object
	.size		$str$22,($str$23 - $str$22)
$str$22:
        /*0000*/ 	.byte	0x6b, 0x5f, 0x74, 0x69, 0x6c, 0x65, 0x5f, 0x63, 0x6f, 0x75, 0x6e, 0x74, 0x20, 0x3e, 0x3d, 0x20
        /*0010*/ 	.byte	0x31, 0x00
	.type		$str$23,@object
	.size		$str$23,(__unnamed_1 - $str$23)
$str$23:
        /*0012*/ 	.byte	0x2f, 0x74, 0x6d, 0x70, 0x2f, 0x63, 0x75, 0x74, 0x6c, 0x61, 0x73, 0x73, 0x5f, 0x73, 0x77, 0x65
        /*0022*/ 	.byte	0x65, 0x70, 0x5f, 0x73, 0x72, 0x63, 0x2f, 0x69, 0x6e, 0x63, 0x6c, 0x75, 0x64, 0x65, 0x2f, 0x63
        /*0032*/ 	.byte	0x75, 0x74, 0x6c, 0x61, 0x73, 0x73, 0x2f, 0x67, 0x65, 0x6d, 0x6d, 0x2f, 0x63, 0x6f, 0x6c, 0x6c
        /*0042*/ 	.byte	0x65, 0x63, 0x74, 0x69, 0x76, 0x65, 0x2f, 0x73, 0x6d, 0x39, 0x30, 0x5f, 0x6d, 0x6d, 0x61, 0x5f
        /*0052*/ 	.byte	0x74, 0x6d, 0x61, 0x5f, 0x67, 0x6d, 0x6d, 0x61, 0x5f, 0x73, 0x73, 0x5f, 0x77, 0x61, 0x72, 0x70
        /*0062*/ 	.byte	0x73, 0x70, 0x65, 0x63, 0x69, 0x61, 0x6c, 0x69, 0x7a, 0x65, 0x64, 0x2e, 0x68, 0x70, 0x70, 0x00
	.type		__unnamed_1,@object
	.size		__unnamed_1,(.L_0 - __unnamed_1)
__unnamed_1:
        /*0072*/ 	.byte	0x76, 0x6f, 0x69, 0x64, 0x20, 0x63, 0x75, 0x74, 0x6c, 0x61, 0x73, 0x73, 0x3a, 0x3a, 0x67, 0x65
        /* <DEDUP_REMOVED lines=181> */
.L_0:


//--------------------- .nv.shared._ZN7cutlass13device_kernelINS_4gemm6kernel13GemmUniversalIN4cute5tupleIJiiiiEEENS1_10collective13CollectiveMmaINS1_34MainloopSm90TmaGmmaWarpSpecializedILi3ENS5_IJNS4_1CILi2EEENSA_ILi4EEENSA_ILi1EEEEEENS1_35KernelTmaWarpSpecializedCooperativeEEENS5_IJNSA_ILi128EEESH_NSA_ILi64EEEEEENS_6half_tENS5_IJlSD_lEEESK_NS5_IJSD_llEEENS4_8TiledMMAINS4_8MMA_AtomIJNS4_4SM904GMMA26MMA_64x128x16_F32F16F16_SSILNSQ_5MajorE0ELSS_1ELNSQ_7ScaleInE1ELST_1EEEEEENS4_6LayoutINS5_IJSB_SD_SD_EEENS5_IJSD_NSA_ILi0EEESY_EEEEENS5_IJNS4_10UnderscoreES11_S11_EEEEENS4_23SM90_TMA_LOAD_MULTICASTENS4_14ComposedLayoutINS4_7SwizzleILi3ELi4ELi3EEENS4_18smem_ptr_flag_bitsILi16EEENSW_INS5_IJNSA_ILi8EEESI_EEENS5_IJSI_SD_EEEEEEEvNS4_8identityES14_NS15_IS17_S19_NSW_INS5_IJSI_S1A_EEENS5_IJSD_SI_EEEEEEEvS1F_EENS_8epilogue10collective6detail29Sm90TmaWarpSpecializedAdapterINS1M_15DefaultEpilogueISK_SL_SL_NS1L_6thread17LinearCombinationISK_Li1EffLNS1Q_9ScaleType4KindE0ELNS_15FloatRoundStyleE2ESK_EENS1_15EpilogueDefaultEEEEEvvEEEEvNT_6ParamsE --------------------------
	.section	.nv.shared._ZN7cutlass13device_kernelINS_4gemm6kernel13GemmUniversalIN4cute5tupleIJiiiiEEENS1_10collective13CollectiveMmaINS1_34MainloopSm90TmaGmmaWarpSpecializedILi3ENS5_IJNS4_1CILi2EEENSA_ILi4EEENSA_ILi1EEEEEENS1_35KernelTmaWarpSpecializedCooperativeEEENS5_IJNSA_ILi128EEESH_NSA_ILi64EEEEEENS_6half_tENS5_IJlSD_lEEESK_NS5_IJSD_llEEENS4_8TiledMMAINS4_8MMA_AtomIJNS4_4SM904GMMA26MMA_64x128x16_F32F16F16_SSILNSQ_5MajorE0ELSS_1ELNSQ_7ScaleInE1ELST_1EEEEEENS4_6LayoutINS5_IJSB_SD_SD_EEENS5_IJSD_NSA_ILi0EEESY_EEEEENS5_IJNS4_10UnderscoreES11_S11_EEEEENS4_23SM90_TMA_LOAD_MULTICASTENS4_14ComposedLayoutINS4_7SwizzleILi3ELi4ELi3EEENS4_18smem_ptr_flag_bitsILi16EEENSW_INS5_IJNSA_ILi8EEESI_EEENS5_IJSI_SD_EEEEEEEvNS4_8identityES14_NS15_IS17_S19_NSW_INS5_IJSI_S1A_EEENS5_IJSD_SI_EEEEEEEvS1F_EENS_8epilogue10collective6detail29Sm90TmaWarpSpecializedAdapterINS1M_15DefaultEpilogueISK_SL_SL_NS1L_6thread17LinearCombinationISK_Li1EffLNS1Q_9ScaleType4KindE0ELNS_15FloatRoundStyleE2ESK_EENS1_15EpilogueDefaultEEEEEvvEEEEvNT_6ParamsE,"aw",@nobits
	.sectionflags	@""
	.align	16
	.zero		1024


//--------------------- .nv.shared.reserved.0     --------------------------
	.section	.nv.shared.reserved.0,"aw",@nobits
	.weak		__nv_reservedSMEM_offset_0_alias
	.size		__nv_reservedSMEM_offset_0_alias, 0, 0
	.other		__nv_reservedSMEM_offset_0_alias,@"STO_CUDA_RESERVED_SHARED STV_DEFAULT"
__nv_reservedSMEM_offset_0_alias:
	.zero		0


//--------------------- .nv.global                --------------------------
	.section	.nv.global,"aw",@nobits
.nv.global:
	.type		_ZN40_INTERNAL_e4a760e2_4_k_cu_17075c10_260474cute1_E,@object
	.size		_ZN40_INTERNAL_e4a760e2_4_k_cu_17075c10_260474cute1_E,(_ZN40_INTERNAL_e4a760e2_4_k_cu_17075c10_260474cuda3std3__45__cpo6cbeginE - _ZN40_INTERNAL_e4a760e2_4_k_cu_17075c10_260474cute1_E)
_ZN40_INTERNAL_e4a760e2_4_k_cu_17075c10_260474cute1_E:
	.zero		1
	.type		_ZN40_INTERNAL_e4a760e2_4_k_cu_17075c10_260474cuda3std3__45__cpo6cbeginE,@object
	.size		_ZN40_INTERNAL_e4a760e2_4_k_cu_17075c10_260474cuda3std3__45__cpo6cbeginE,(_ZN40_INTERNAL_e4a760e2_4_k_cu_17075c10_260474cuda3std3__48in_placeE - _ZN40_INTERNAL_e4a760e2_4_k_cu_17075c10_260474cuda3std3__45__cpo6cbeginE)
_ZN40_INTERNAL_e4a760e2_4_k_cu_17075c10_260474cuda3std3__45__cpo6cbeginE:
	.zero		1
	.type		_ZN40_INTERNAL_e4a760e2_4_k_cu_17075c10_260474cuda3std3__48in_placeE,@object
	.size		_ZN40_INTERNAL_e4a760e2_4_k_cu_17075c10_260474cuda3std3__48in_placeE,(_ZN40_INTERNAL_e4a760e2_4_k_cu_17075c10_260474cuda3std6ranges3__45__cpo9iter_moveE - _ZN40_INTERNAL_e4a760e2_4_k_cu_17075c10_260474cuda3std3__48in_placeE)
_ZN40_INTERNAL_e4a760e2_4_k_cu_17075c10_260474cuda3std3__48in_placeE:
	.zero		1
	.type		_ZN40_INTERNAL_e4a760e2_4_k_cu_17075c10_260474cuda3std6ranges3__45__cpo9iter_moveE,@object
	.size		_ZN40_INTERNAL_e4a760e2_4_k_cu_17075c10_260474cuda3std6ranges3__45__cpo9iter_moveE,(_ZN40_INTERNAL_e4a760e2_4_k_cu_17075c10_260474cuda3std3__45__cpo5beginE - _ZN40_INTERNAL_e4a760e2_4_k_cu_17075c10_260474cuda3std6ranges3__45__cpo9iter_moveE)
_ZN40_INTERNAL_e4a760e2_4_k_cu_17075c10_260474cuda3std6ranges3__45__cpo9iter_moveE:
	.zero		1
	.type		_ZN40_INTERNAL_e4a760e2_4_k_cu_17075c10_260474cuda3std3__45__cpo5beginE,@object
	.size		_ZN40_INTERNAL_e4a760e2_4_k_cu_17075c10_260474cuda3std3__45__cpo5beginE,(_ZN40_INTERNAL_e4a760e2_4_k_cu_17075c10_260474cuda3std3__442_GLOBAL__N__e4a760e2_4_k_cu_17075c10_260476ignoreE - _ZN40_INTERNAL_e4a760e2_4_k_cu_17075c10_260474cuda3std3__45__cpo5beginE)
_ZN40_INTERNAL_e4a760e2_4_k_cu_17075c10_260474cuda3std3__45__cpo5beginE:
	.zero		1
	.type		_ZN40_INTERNAL_e4a760e2_4_k_cu_17075c10_260474cuda3std3__442_GLOBAL__N__e4a760e2_4_k_cu_17075c10_260476ignoreE,@object
	.size		_ZN40_INTERNAL_e4a760e2_4_k_cu_17075c10_260474cuda3std3__442_GLOBAL__N__e4a760e2_4_k_cu_17075c10_260476ignoreE,(_ZN40_INTERNAL_e4a760e2_4_k_cu_17075c10_260474cute7productE - _ZN40_INTERNAL_e4a760e2_4_k_cu_17075c10_260474cuda3std3__442_GLOBAL__N__e4a760e2_4_k_cu_17075c10_260476ignoreE)
_ZN40_INTERNAL_e4a760e2_4_k_cu_17075c10_260474cuda3std3__442_GLOBAL__N__e4a760e2_4_k_cu_17075c10_260476ignoreE:
	.zero		1
	.type		_ZN40_INTERNAL_e4a760e2_4_k_cu_17075c10_260474cute7productE,@object
	.size		_ZN40_INTERNAL_e4a760e2_4_k_cu_17075c10_260474cute7productE,(_ZN40_INTERNAL_e4a760e2_4_k_cu_17075c10_260474cuda3std3__45__cpo3endE - _ZN40_INTERNAL_e4a760e2_4_k_cu_17075c10_260474cute7productE)
_ZN40_INTERNAL_e4a760e2_4_k_cu_17075c10_260474cute7productE:
	.zero		1
	.type		_ZN40_INTERNAL_e4a760e2_4_k_cu_17075c10_260474cuda3std3__45__cpo3endE,@object
	.size		_ZN40_INTERNAL_e4a760e2_4_k_cu_17075c10_260474cuda3std3__45__cpo3endE,(_ZN40_INTERNAL_e4a760e2_4_k_cu_17075c10_260474cuda3std3__419piecewise_constructE - _ZN40_INTERNAL_e4a760e2_4_k_cu_17075c10_260474cuda3std3__45__cpo3endE)
_ZN40_INTERNAL_e4a760e2_4_k_cu_17075c10_260474cuda3std3__45__cpo3endE:
	.zero		1
	.type		_ZN40_INTERNAL_e4a760e2_4_k_cu_17075c10_260474cuda3std3__419piecewise_constructE,@object
	.size		_ZN40_INTERNAL_e4a760e2_4_k_cu_17075c10_260474cuda3std3__419piecewise_constructE,(_ZN40_INTERNAL_e4a760e2_4_k_cu_17075c10_260474cuda3std3__45__cpo4cendE - _ZN40_INTERNAL_e4a760e2_4_k_cu_17075c10_260474cuda3std3__419piecewise_constructE)
_ZN40_INTERNAL_e4a760e2_4_k_cu_17075c10_260474cuda3std3__419piecewise_constructE:
	.zero		1
	.type		_ZN40_INTERNAL_e4a760e2_4_k_cu_17075c10_260474cuda3std3__45__cpo4cendE,@object
	.size		_ZN40_INTERNAL_e4a760e2_4_k_cu_17075c10_260474cuda3std3__45__cpo4cendE,(_ZN40_INTERNAL_e4a760e2_4_k_cu_17075c10_260474cuda3std6ranges3__45__cpo4swapE - _ZN40_INTERNAL_e4a760e2_4_k_cu_17075c10_260474cuda3std3__45__cpo4cendE)
_ZN40_INTERNAL_e4a760e2_4_k_cu_17075c10_260474cuda3std3__45__cpo4cendE:
	.zero		1
	.type		_ZN40_INTERNAL_e4a760e2_4_k_cu_17075c10_260474cuda3std6ranges3__45__cpo4swapE,@object
	.size		_ZN40_INTERNAL_e4a760e2_4_k_cu_17075c10_260474cuda3std6ranges3__45__cpo4swapE,(.L_8 - _ZN40_INTERNAL_e4a760e2_4_k_cu_17075c10_260474cuda3std6ranges3__45__cpo4swapE)
_ZN40_INTERNAL_e4a760e2_4_k_cu_17075c10_260474cuda3std6ranges3__45__cpo4swapE:
	.zero		1
.L_8:


//--------------------- .nv.constant0._ZN7cutlass13device_kernelINS_4gemm6kernel13GemmUniversalIN4cute5tupleIJiiiiEEENS1_10collective13CollectiveMmaINS1_34MainloopSm90TmaGmmaWarpSpecializedILi3ENS5_IJNS4_1CILi2EEENSA_ILi4EEENSA_ILi1EEEEEENS1_35KernelTmaWarpSpecializedCooperativeEEENS5_IJNSA_ILi128EEESH_NSA_ILi64EEEEEENS_6half_tENS5_IJlSD_lEEESK_NS5_IJSD_llEEENS4_8TiledMMAINS4_8MMA_AtomIJNS4_4SM904GMMA26MMA_64x128x16_F32F16F16_SSILNSQ_5MajorE0ELSS_1ELNSQ_7ScaleInE1ELST_1EEEEEENS4_6LayoutINS5_IJSB_SD_SD_EEENS5_IJSD_NSA_ILi0EEESY_EEEEENS5_IJNS4_10UnderscoreES11_S11_EEEEENS4_23SM90_TMA_LOAD_MULTICASTENS4_14ComposedLayoutINS4_7SwizzleILi3ELi4ELi3EEENS4_18smem_ptr_flag_bitsILi16EEENSW_INS5_IJNSA_ILi8EEESI_EEENS5_IJSI_SD_EEEEEEEvNS4_8identityES14_NS15_IS17_S19_NSW_INS5_IJSI_S1A_EEENS5_IJSD_SI_EEEEEEEvS1F_EENS_8epilogue10collective6detail29Sm90TmaWarpSpecializedAdapterINS1M_15DefaultEpilogueISK_SL_SL_NS1L_6thread17LinearCombinationISK_Li1EffLNS1Q_9ScaleType4KindE0ELNS_15FloatRoundStyleE2ESK_EENS1_15EpilogueDefaultEEEEEvvEEEEvNT_6ParamsE --------------------------
	.section	.nv.constant0._ZN7cutlass13device_kernelINS_4gemm6kernel13GemmUniversalIN4cute5tupleIJiiiiEEENS1_10collective13CollectiveMmaINS1_34MainloopSm90TmaGmmaWarpSpecializedILi3ENS5_IJNS4_1CILi2EEENSA_ILi4EEENSA_ILi1EEEEEENS1_35KernelTmaWarpSpecializedCooperativeEEENS5_IJNSA_ILi128EEESH_NSA_ILi64EEEEEENS_6half_tENS5_IJlSD_lEEESK_NS5_IJSD_llEEENS4_8TiledMMAINS4_8MMA_AtomIJNS4_4SM904GMMA26MMA_64x128x16_F32F16F16_SSILNSQ_5MajorE0ELSS_1ELNSQ_7ScaleInE1ELST_1EEEEEENS4_6LayoutINS5_IJSB_SD_SD_EEENS5_IJSD_NSA_ILi0EEESY_EEEEENS5_IJNS4_10UnderscoreES11_S11_EEEEENS4_23SM90_TMA_LOAD_MULTICASTENS4_14ComposedLayoutINS4_7SwizzleILi3ELi4ELi3EEENS4_18smem_ptr_flag_bitsILi16EEENSW_INS5_IJNSA_ILi8EEESI_EEENS5_IJSI_SD_EEEEEEEvNS4_8identityES14_NS15_IS17_S19_NSW_INS5_IJSI_S1A_EEENS5_IJSD_SI_EEEEEEEvS1F_EENS_8epilogue10collective6detail29Sm90TmaWarpSpecializedAdapterINS1M_15DefaultEpilogueISK_SL_SL_NS1L_6thread17LinearCombinationISK_Li1EffLNS1Q_9ScaleType4KindE0ELNS_15FloatRoundStyleE2ESK_EENS1_15EpilogueDefaultEEEEEvvEEEEvNT_6ParamsE,"a",@progbits
	.sectionflags	@""
	.align	4
.nv.constant0._ZN7cutlass13device_kernelINS_4gemm6kernel13GemmUniversalIN4cute5tupleIJiiiiEEENS1_10collective13CollectiveMmaINS1_34MainloopSm90TmaGmmaWarpSpecializedILi3ENS5_IJNS4_1CILi2EEENSA_ILi4EEENSA_ILi1EEEEEENS1_35KernelTmaWarpSpecializedCooperativeEEENS5_IJNSA_ILi128EEESH_NSA_ILi64EEEEEENS_6half_tENS5_IJlSD_lEEESK_NS5_IJSD_llEEENS4_8TiledMMAINS4_8MMA_AtomIJNS4_4SM904GMMA26MMA_64x128x16_F32F16F16_SSILNSQ_5MajorE0ELSS_1ELNSQ_7ScaleInE1ELST_1EEEEEENS4_6LayoutINS5_IJSB_SD_SD_EEENS5_IJSD_NSA_ILi0EEESY_EEEEENS5_IJNS4_10UnderscoreES11_S11_EEEEENS4_23SM90_TMA_LOAD_MULTICASTENS4_14ComposedLayoutINS4_7SwizzleILi3ELi4ELi3EEENS4_18smem_ptr_flag_bitsILi16EEENSW_INS5_IJNSA_ILi8EEESI_EEENS5_IJSI_SD_EEEEEEEvNS4_8identityES14_NS15_IS17_S19_NSW_INS5_IJSI_S1A_EEENS5_IJSD_SI_EEEEEEEvS1F_EENS_8epilogue10collective6detail29Sm90TmaWarpSpecializedAdapterINS1M_15DefaultEpilogueISK_SL_SL_NS1L_6thread17LinearCombinationISK_Li1EffLNS1Q_9ScaleType4KindE0ELNS_15FloatRoundStyleE2ESK_EENS1_15EpilogueDefaultEEEEEvvEEEEvNT_6ParamsE:
	.zero		1664


//--------------------- SYMBOLS --------------------------

	.type		.nv.reservedSmem.offset0,@object
	.size		.nv.reservedSmem.offset0,0x4
	.type		__assertfail,@function
